	.target	sm_100a

	.elftype	@"ET_EXEC"


//--------------------- .note.nv.tkinfo           --------------------------
	.section	.note.nv.tkinfo,"",@"SHT_NOTE"
	.sectionflags	@"SHF_NOTE_NV_TKINFO"
	.tkinfo
        /*0018*/ 	.word	0x00000002
        /*0030*/ 	.string	""
        /*0030*/ 	.string	"ptxas"
        /*0030*/ 	.string	"Cuda compilation tools, release 13.0, V13.0.88"
        /*0030*/ 	.string	"Build cuda_13.0.r13.0/compiler.36424714_0"
        /*0030*/ 	.string	"-arch sm_100a -m 64 "



//--------------------- .note.nv.cuinfo           --------------------------
	.section	.note.nv.cuinfo,"",@"SHT_NOTE"
	.sectionflags	@"SHF_NOTE_NV_CUINFO"
        /*0018*/ 	.short	0x0002
        /*001a*/ 	.short	0x0064
        /*001c*/ 	.short	0x0082
	.zero		2


//--------------------- .nv.info                  --------------------------
	.section	.nv.info,"",@"SHT_CUDA_INFO"
	.align	4


	//----- nvinfo : EIATTR_REGCOUNT
	.align		4
        /*0000*/ 	.byte	0x04, 0x2f
        /*0002*/ 	.short	(.L_16 - .L_15)
	.align		4
.L_15:
        /*0004*/ 	.word	index@(_ZN7cutlass13device_kernelINS_4gemm6kernel13GemmUniversalIN4cute5tupleIJiiiiEEENS1_10collective13CollectiveMmaINS1_35MainloopSm100TmaUmmaWarpSpecializedILi10ELi2ELi4ENS5_IJNS4_1CILi1EEESB_SB_EEEEENS5_IJNSA_ILi64EEENSA_ILi240EEESE_EEEaNS5_IJlSB_lEEEaSH_NS4_8TiledMMAINS4_8MMA_AtomIJNS4_15SM100_MMA_S8_SSIaaiLi64ELi240ELNS4_4UMMA5MajorE0ELSM_0ELNSL_8SaturateE0EEEEEENS4_6LayoutISC_NS5_IJNSA_ILi0EEESR_SR_EEEEENS5_IJNS4_10UnderscoreESU_SU_EEEEENS4_13SM90_TMA_LOADENS4_14ComposedLayoutINS4_7SwizzleILi2ELi4ELi3EEENS4_18smem_ptr_flag_bitsILi8EEENSQ_INS5_IJNSA_ILi8EEESE_EEENS5_IJSE_SB_EEEEEEEvNS4_8identityESX_S17_vS18_EENS_8epilogue10collective18CollectiveEpilogueINS1A_23Sm100TmaWarpSpecializedILi1ELi1ELi120ELb0ELb0EEEJSG_NS5_IJNSQ_ISE_SB_EENSQ_ISF_SB_EEEEEaSH_aSH_NS1A_6fusion15FusionCallbacksIS1E_NS1I_17LinearCombinationIaiaiLNS_15FloatRoundStyleE2EEESG_S1H_JEEENS4_5SM1004TMEM4LOAD25SM100_TMEM_LOAD_16dp32b8xESX_NSY_INSZ_ILi0ELi4ELi3EEES12_NSQ_INS5_IJS13_NSA_ILi16EEEEEENS5_IJS1T_SB_EEEEEEENS4_39AutoVectorizingCopyWithAssumedAlignmentILi128EEENS4_14SM90_TMA_STOREES1X_S1Z_S1Z_EEEvvEEEEvNT_6ParamsE)
        /*0008*/ 	.word	0x000000ff


	//----- nvinfo : EIATTR_FRAME_SIZE
	.align		4
.L_16:
        /*000c*/ 	.byte	0x04, 0x11
        /*000e*/ 	.short	(.L_18 - .L_17)
	.align		4
.L_17:
        /*0010*/ 	.word	index@($__internal_2_$__cuda_sm10x_tcgen05_guardrail_trap_unallocated_columns_being_dealloced)
        /*0014*/ 	.word	0x00000038


	//----- nvinfo : EIATTR_FRAME_SIZE
	.align		4
.L_18:
        /*0018*/ 	.byte	0x04, 0x11
        /*001a*/ 	.short	(.L_20 - .L_19)
	.align		4
.L_19:
        /*001c*/ 	.word	index@($__internal_1_$__cuda_sm10x_tcgen05_guardrail_trap_phase_invalid_during_alloc)
        /*0020*/ 	.word	0x00000038


	//----- nvinfo : EIATTR_FRAME_SIZE
	.align		4
.L_20:
        /*0024*/ 	.byte	0x04, 0x11
        /*0026*/ 	.short	(.L_22 - .L_21)
	.align		4
.L_21:
        /*0028*/ 	.word	index@($__internal_0_$__cuda_sm10x_tcgen05_guardrail_trap_col_being_dealloced_not_returned_by_alloc)
        /*002c*/ 	.word	0x00000038


	//----- nvinfo : EIATTR_FRAME_SIZE
	.align		4
.L_22:
        /*0030*/ 	.byte	0x04, 0x11
        /*0032*/ 	.short	(.L_24 - .L_23)
	.align		4
.L_23:
        /*0034*/ 	.word	index@(_ZN7cutlass13device_kernelINS_4gemm6kernel13GemmUniversalIN4cute5tupleIJiiiiEEENS1_10collective13CollectiveMmaINS1_35MainloopSm100TmaUmmaWarpSpecializedILi10ELi2ELi4ENS5_IJNS4_1CILi1EEESB_SB_EEEEENS5_IJNSA_ILi64EEENSA_ILi240EEESE_EEEaNS5_IJlSB_lEEEaSH_NS4_8TiledMMAINS4_8MMA_AtomIJNS4_15SM100_MMA_S8_SSIaaiLi64ELi240ELNS4_4UMMA5MajorE0ELSM_0ELNSL_8SaturateE0EEEEEENS4_6LayoutISC_NS5_IJNSA_ILi0EEESR_SR_EEEEENS5_IJNS4_10UnderscoreESU_SU_EEEEENS4_13SM90_TMA_LOADENS4_14ComposedLayoutINS4_7SwizzleILi2ELi4ELi3EEENS4_18smem_ptr_flag_bitsILi8EEENSQ_INS5_IJNSA_ILi8EEESE_EEENS5_IJSE_SB_EEEEEEEvNS4_8identityESX_S17_vS18_EENS_8epilogue10collective18CollectiveEpilogueINS1A_23Sm100TmaWarpSpecializedILi1ELi1ELi120ELb0ELb0EEEJSG_NS5_IJNSQ_ISE_SB_EENSQ_ISF_SB_EEEEEaSH_aSH_NS1A_6fusion15FusionCallbacksIS1E_NS1I_17LinearCombinationIaiaiLNS_15FloatRoundStyleE2EEESG_S1H_JEEENS4_5SM1004TMEM4LOAD25SM100_TMEM_LOAD_16dp32b8xESX_NSY_INSZ_ILi0ELi4ELi3EEES12_NSQ_INS5_IJS13_NSA_ILi16EEEEEENS5_IJS1T_SB_EEEEEEENS4_39AutoVectorizingCopyWithAssumedAlignmentILi128EEENS4_14SM90_TMA_STOREES1X_S1Z_S1Z_EEEvvEEEEvNT_6ParamsE)
        /*0038*/ 	.word	0x00000038


	//----- nvinfo : EIATTR_MIN_STACK_SIZE
	.align		4
.L_24:
        /*003c*/ 	.byte	0x04, 0x12
        /*003e*/ 	.short	(.L_26 - .L_25)
	.align		4
.L_25:
        /*0040*/ 	.word	index@(_ZN7cutlass13device_kernelINS_4gemm6kernel13GemmUniversalIN4cute5tupleIJiiiiEEENS1_10collective13CollectiveMmaINS1_35MainloopSm100TmaUmmaWarpSpecializedILi10ELi2ELi4ENS5_IJNS4_1CILi1EEESB_SB_EEEEENS5_IJNSA_ILi64EEENSA_ILi240EEESE_EEEaNS5_IJlSB_lEEEaSH_NS4_8TiledMMAINS4_8MMA_AtomIJNS4_15SM100_MMA_S8_SSIaaiLi64ELi240ELNS4_4UMMA5MajorE0ELSM_0ELNSL_8SaturateE0EEEEEENS4_6LayoutISC_NS5_IJNSA_ILi0EEESR_SR_EEEEENS5_IJNS4_10UnderscoreESU_SU_EEEEENS4_13SM90_TMA_LOADENS4_14ComposedLayoutINS4_7SwizzleILi2ELi4ELi3EEENS4_18smem_ptr_flag_bitsILi8EEENSQ_INS5_IJNSA_ILi8EEESE_EEENS5_IJSE_SB_EEEEEEEvNS4_8identityESX_S17_vS18_EENS_8epilogue10collective18CollectiveEpilogueINS1A_23Sm100TmaWarpSpecializedILi1ELi1ELi120ELb0ELb0EEEJSG_NS5_IJNSQ_ISE_SB_EENSQ_ISF_SB_EEEEEaSH_aSH_NS1A_6fusion15FusionCallbacksIS1E_NS1I_17LinearCombinationIaiaiLNS_15FloatRoundStyleE2EEESG_S1H_JEEENS4_5SM1004TMEM4LOAD25SM100_TMEM_LOAD_16dp32b8xESX_NSY_INSZ_ILi0ELi4ELi3EEES12_NSQ_INS5_IJS13_NSA_ILi16EEEEEENS5_IJS1T_SB_EEEEEEENS4_39AutoVectorizingCopyWithAssumedAlignmentILi128EEENS4_14SM90_TMA_STOREES1X_S1Z_S1Z_EEEvvEEEEvNT_6ParamsE)
        /*0044*/ 	.word	0x00000038
.L_26:


//--------------------- .nv.compat                --------------------------
	.section	.nv.compat,"",@"SHT_CUDA_COMPAT_INFO"
	.align	4
        /*0000*/ 	.byte	0x02, 0x09, 0x01, 0x00, 0x02, 0x02, 0x03, 0x00, 0x02, 0x05, 0x06, 0x00, 0x03, 0x07, 0x01, 0x01
        /*0010*/ 	.byte	0x02, 0x03, 0x01, 0x00, 0x02, 0x06, 0x01, 0x00, 0x04, 0x0b, 0x08, 0x00, 0x01, 0x00, 0x00, 0x00
        /*0020*/ 	.byte	0x00, 0x00, 0x00, 0x00


//--------------------- .nv.info._ZN7cutlass13device_kernelINS_4gemm6kernel13GemmUniversalIN4cute5tupleIJiiiiEEENS1_10collective13CollectiveMmaINS1_35MainloopSm100TmaUmmaWarpSpecializedILi10ELi2ELi4ENS5_IJNS4_1CILi1EEESB_SB_EEEEENS5_IJNSA_ILi64EEENSA_ILi240EEESE_EEEaNS5_IJlSB_lEEEaSH_NS4_8TiledMMAINS4_8MMA_AtomIJNS4_15SM100_MMA_S8_SSIaaiLi64ELi240ELNS4_4UMMA5MajorE0ELSM_0ELNSL_8SaturateE0EEEEEENS4_6LayoutISC_NS5_IJNSA_ILi0EEESR_SR_EEEEENS5_IJNS4_10UnderscoreESU_SU_EEEEENS4_13SM90_TMA_LOADENS4_14ComposedLayoutINS4_7SwizzleILi2ELi4ELi3EEENS4_18smem_ptr_flag_bitsILi8EEENSQ_INS5_IJNSA_ILi8EEESE_EEENS5_IJSE_SB_EEEEEEEvNS4_8identityESX_S17_vS18_EENS_8epilogue10collective18CollectiveEpilogueINS1A_23Sm100TmaWarpSpecializedILi1ELi1ELi120ELb0ELb0EEEJSG_NS5_IJNSQ_ISE_SB_EENSQ_ISF_SB_EEEEEaSH_aSH_NS1A_6fusion15FusionCallbacksIS1E_NS1I_17LinearCombinationIaiaiLNS_15FloatRoundStyleE2EEESG_S1H_JEEENS4_5SM1004TMEM4LOAD25SM100_TMEM_LOAD_16dp32b8xESX_NSY_INSZ_ILi0ELi4ELi3EEES12_NSQ_INS5_IJS13_NSA_ILi16EEEEEENS5_IJS1T_SB_EEEEEEENS4_39AutoVectorizingCopyWithAssumedAlignmentILi128EEENS4_14SM90_TMA_STOREES1X_S1Z_S1Z_EEEvvEEEEvNT_6ParamsE --------------------------
	.section	.nv.info._ZN7cutlass13device_kernelINS_4gemm6kernel13GemmUniversalIN4cute5tupleIJiiiiEEENS1_10collective13CollectiveMmaINS1_35MainloopSm100TmaUmmaWarpSpecializedILi10ELi2ELi4ENS5_IJNS4_1CILi1EEESB_SB_EEEEENS5_IJNSA_ILi64EEENSA_ILi240EEESE_EEEaNS5_IJlSB_lEEEaSH_NS4_8TiledMMAINS4_8MMA_AtomIJNS4_15SM100_MMA_S8_SSIaaiLi64ELi240ELNS4_4UMMA5MajorE0ELSM_0ELNSL_8SaturateE0EEEEEENS4_6LayoutISC_NS5_IJNSA_ILi0EEESR_SR_EEEEENS5_IJNS4_10UnderscoreESU_SU_EEEEENS4_13SM90_TMA_LOADENS4_14ComposedLayoutINS4_7SwizzleILi2ELi4ELi3EEENS4_18smem_ptr_flag_bitsILi8EEENSQ_INS5_IJNSA_ILi8EEESE_EEENS5_IJSE_SB_EEEEEEEvNS4_8identityESX_S17_vS18_EENS_8epilogue10collective18CollectiveEpilogueINS1A_23Sm100TmaWarpSpecializedILi1ELi1ELi120ELb0ELb0EEEJSG_NS5_IJNSQ_ISE_SB_EENSQ_ISF_SB_EEEEEaSH_aSH_NS1A_6fusion15FusionCallbacksIS1E_NS1I_17LinearCombinationIaiaiLNS_15FloatRoundStyleE2EEESG_S1H_JEEENS4_5SM1004TMEM4LOAD25SM100_TMEM_LOAD_16dp32b8xESX_NSY_INSZ_ILi0ELi4ELi3EEES12_NSQ_INS5_IJS13_NSA_ILi16EEEEEENS5_IJS1T_SB_EEEEEEENS4_39AutoVectorizingCopyWithAssumedAlignmentILi128EEENS4_14SM90_TMA_STOREES1X_S1Z_S1Z_EEEvvEEEEvNT_6ParamsE,"",@"SHT_CUDA_INFO"
	.sectionflags	@""
	.align	4


	//----- nvinfo : EIATTR_CUDA_API_VERSION
	.align		4
        /*0000*/ 	.byte	0x04, 0x37
        /*0002*/ 	.short	(.L_28 - .L_27)
.L_27:
        /*0004*/ 	.word	0x00000082


	//----- nvinfo : EIATTR_KPARAM_INFO
	.align		4
.L_28:
        /*0008*/ 	.byte	0x04, 0x17
        /*000a*/ 	.short	(.L_30 - .L_29)
.L_29:
        /*000c*/ 	.word	0x00000000
        /*0010*/ 	.short	0x0000
        /*0012*/ 	.short	0x0000
        /*0014*/ 	.byte	0x00, 0xf0, 0x01, 0x20


	//----- nvinfo : EIATTR_AT_ENTRY_FRAGMENTS
	.align		4
.L_30:
        /*0018*/ 	.byte	0x04, 0x4f
        /*001a*/ 	.short	(.L_32 - .L_31)


	//   ....[0]....
.L_31:
        /*001c*/ 	.word	0x00000006


	//----- nvinfo : EIATTR_RESERVED_SMEM_USED
	.align		4
.L_32:
        /*0020*/ 	.byte	0x01, 0x41
	.zero		2


	//----- nvinfo : EIATTR_SPARSE_MMA_MASK
	.align		4
        /*0024*/ 	.byte	0x03, 0x50
        /*0026*/ 	.short	0x0000


	//----- nvinfo : EIATTR_TCGEN05_1CTA_USED
	.align		4
        /*0028*/ 	.byte	0x01, 0x51
	.zero		2


	//----- nvinfo : EIATTR_MAXREG_COUNT
	.align		4
        /*002c*/ 	.byte	0x03, 0x1b
        /*002e*/ 	.short	0x00ff


	//----- nvinfo : EIATTR_NUM_BARRIERS
	.align		4
        /*0030*/ 	.byte	0x02, 0x4c
        /*0032*/ 	.byte	0x07
	.zero		1


	//----- nvinfo : EIATTR_EXTERNS
	.align		4
        /*0034*/ 	.byte	0x04, 0x0f
        /*0036*/ 	.short	(.L_34 - .L_33)


	//   ....[0]....
	.align		4
.L_33:
        /*0038*/ 	.word	index@(__assertfail)


	//----- nvinfo : EIATTR_ANNOTATIONS
	.align		4
.L_34:
        /*003c*/ 	.byte	0x04, 0x55
        /*003e*/ 	.short	(.L_36 - .L_35)


	//   ....[0]....
.L_35:
        /*0040*/ 	.word	0x00000001
        /*0044*/ 	.byte	0x70, 0x04, 0x00, 0x00, 0x01, 0x00, 0x00, 0x00, 0xe0, 0x0f, 0x00, 0x00, 0x01, 0x00, 0x00, 0x00
        /* <DEDUP_REMOVED lines=13> */
        /*0124*/ 	.byte	0xa0, 0x61, 0x00, 0x00, 0x01, 0x00, 0x00, 0x00, 0x20, 0xa4, 0x00, 0x00


	//----- nvinfo : EIATTR_MERCURY_ISA_VERSION
	.align		4
.L_36:
        /*0130*/ 	.byte	0x03, 0x5f
        /*0132*/ 	.short	0x0101


	//----- nvinfo : EIATTR_INT_WARP_WIDE_INSTR_OFFSETS
	.align		4
        /*0134*/ 	.byte	0x04, 0x31
        /*0136*/ 	.short	(.L_38 - .L_37)


	//   ....[0]....
.L_37:
        /*0138*/ 	.word	0x00003db0


	//   ....[1]....
        /*013c*/ 	.word	0x00003de0


	//   ....[2]....
        /*0140*/ 	.word	0x00003e00


	//   ....[3]....
        /*0144*/ 	.word	0x00004a10


	//   ....[4]....
        /*0148*/ 	.word	0x00004aa0


	//   ....[5]....
        /*014c*/ 	.word	0x00004b00


	//   ....[6]....
        /*0150*/ 	.word	0x00004b60


	//   ....[7]....
        /*0154*/ 	.word	0x00004bc0


	//   ....[8]....
        /*0158*/ 	.word	0x00004bf0


	//   ....[9]....
        /*015c*/ 	.word	0x00004c60


	//   ....[10]....
        /*0160*/ 	.word	0x00004ca0


	//   ....[11]....
        /*0164*/ 	.word	0x00004cc0


	//   ....[12]....
        /*0168*/ 	.word	0x00004d20


	//   ....[13]....
        /*016c*/ 	.word	0x00004d60


	//   ....[14]....
        /*0170*/ 	.word	0x00004d80


	//   ....[15]....
        /*0174*/ 	.word	0x00004de0


	//   ....[16]....
        /*0178*/ 	.word	0x00004e20


	//   ....[17]....
        /*017c*/ 	.word	0x00004e90


	//   ....[18]....
        /*0180*/ 	.word	0x00004eb0


	//----- nvinfo : EIATTR_COOP_GROUP_MASK_REGIDS
	.align		4
.L_38:
        /*0184*/ 	.byte	0x04, 0x29
        /*0186*/ 	.short	(.L_40 - .L_39)


	//   ....[0]....
.L_39:
        /*0188*/ 	.word	0xffffffff


	//   ....[1]....
        /*018c*/ 	.word	0xffffffff


	//   ....[2]....
        /*0190*/ 	.word	0xffffffff


	//   ....[3]....
        /*0194*/ 	.word	0xffffffff


	//   ....[4]....
        /*0198*/ 	.word	0xffffffff


	//   ....[5]....
        /*019c*/ 	.word	0xffffffff


	//   ....[6]....
        /*01a0*/ 	.word	0xffffffff


	//   ....[7]....
        /*01a4*/ 	.word	0xffffffff


	//   ....[8]....
        /*01a8*/ 	.word	0xffffffff


	//   ....[9]....
        /*01ac*/ 	.word	0xffffffff


	//   ....[10]....
        /*01b0*/ 	.word	0xffffffff


	//   ....[11]....
        /*01b4*/ 	.word	0xffffffff


	//   ....[12]....
        /*01b8*/ 	.word	0xffffffff


	//----- nvinfo : EIATTR_COOP_GROUP_INSTR_OFFSETS
	.align		4
.L_40:
        /*01bc*/ 	.byte	0x04, 0x28
        /*01be*/ 	.short	(.L_42 - .L_41)


	//   ....[0]....
.L_41:
        /*01c0*/ 	.word	0x00000090


	//   ....[1]....
        /*01c4*/ 	.word	0x00000500


	//   ....[2]....
        /*01c8*/ 	.word	0x00000760


	//   ....[3]....
        /*01cc*/ 	.word	0x000008a0


	//   ....[4]....
        /*01d0*/ 	.word	0x000009a0


	//   ....[5]....
        /*01d4*/ 	.word	0x00000b10


	//   ....[6]....
        /*01d8*/ 	.word	0x00000cb0


	//   ....[7]....
        /*01dc*/ 	.word	0x00001e40


	//   ....[8]....
        /*01e0*/ 	.word	0x000030a0


	//   ....[9]....
        /*01e4*/ 	.word	0x000032b0


	//   ....[10]....
        /*01e8*/ 	.word	0x000032e0


	//   ....[11]....
        /*01ec*/ 	.word	0x00003c90


	//   ....[12]....
        /*01f0*/ 	.word	0x00003ec0


	//----- nvinfo : EIATTR_VRC_CTA_INIT_COUNT
	.align		4
.L_42:
        /*01f4*/ 	.byte	0x02, 0x4a
        /*01f6*/ 	.byte	0x80
	.zero		1


	//----- nvinfo : EIATTR_SYSCALL_OFFSETS
	.align		4
        /*01f8*/ 	.byte	0x04, 0x46
        /*01fa*/ 	.short	(.L_44 - .L_43)


	//   ....[0]....
.L_43:
        /*01fc*/ 	.word	0x00006780


	//   ....[1]....
        /*0200*/ 	.word	0x00006900


	//   ....[2]....
        /*0204*/ 	.word	0x00006a80


	//   ....[3]....
        /*0208*/ 	.word	0x00006c00


	//   ....[4]....
        /*020c*/ 	.word	0x00006d80


	//   ....[5]....
        /*0210*/ 	.word	0x00006f00


	//   ....[6]....
        /*0214*/ 	.word	0x00007080


	//   ....[7]....
        /*0218*/ 	.word	0x00007200


	//   ....[8]....
        /*021c*/ 	.word	0x00007380


	//   ....[9]....
        /*0220*/ 	.word	0x00007500


	//   ....[10]....
        /*0224*/ 	.word	0x00007680


	//   ....[11]....
        /*0228*/ 	.word	0x00007800


	//   ....[12]....
        /*022c*/ 	.word	0x00007980


	//   ....[13]....
        /*0230*/ 	.word	0x00007b00


	//   ....[14]....
        /*0234*/ 	.word	0x00007c80


	//----- nvinfo : EIATTR_MBARRIER_INSTR_OFFSETS
	.align		4
.L_44:
        /*0238*/ 	.byte	0x04, 0x39
        /*023a*/ 	.short	(.L_46 - .L_45)


	//   ....[0]....
.L_45:
        /*023c*/ 	.word	0x00000600
        /*0240*/ 	.word	0x000000ff
        /*0244*/ 	.word	0x00000000
        /*0248*/ 	.short	0x0100
        /*024a*/ 	.byte	0x04
	.zero		1


	//   ....[1]....
        /*024c*/ 	.word	0x00000610
        /*0250*/ 	.word	0x000000ff
        /*0254*/ 	.word	0x00000050
        /*0258*/ 	.short	0x0100
        /*025a*/ 	.byte	0x04
	.zero		1


	//   ....[2]....
        /*025c*/ 	.word	0x00000620
        /*0260*/ 	.word	0x000000ff
        /*0264*/ 	.word	0x00000008
        /*0268*/ 	.short	0x0100
        /*026a*/ 	.byte	0x04
	.zero		1


	//   ....[3]....
        /*026c*/ 	.word	0x00000630
        /*0270*/ 	.word	0x000000ff
        /*0274*/ 	.word	0x00000058
        /*0278*/ 	.short	0x0100
        /*027a*/ 	.byte	0x04
	.zero		1


	//   ....[4]....
        /*027c*/ 	.word	0x00000640
        /*0280*/ 	.word	0x000000ff
        /*0284*/ 	.word	0x00000010
        /*0288*/ 	.short	0x0100
        /*028a*/ 	.byte	0x04
	.zero		1


	//   ....[5]....
        /*028c*/ 	.word	0x00000650
        /*0290*/ 	.word	0x000000ff
        /*0294*/ 	.word	0x00000060
        /*0298*/ 	.short	0x0100
        /*029a*/ 	.byte	0x04
	.zero		1


	//   ....[6]....
        /*029c*/ 	.word	0x00000660
        /*02a0*/ 	.word	0x000000ff
        /*02a4*/ 	.word	0x00000018
        /*02a8*/ 	.short	0x0100
        /*02aa*/ 	.byte	0x04
	.zero		1


	//   ....[7]....
        /*02ac*/ 	.word	0x00000670
        /*02b0*/ 	.word	0x000000ff
        /*02b4*/ 	.word	0x00000068
        /*02b8*/ 	.short	0x0100
        /*02ba*/ 	.byte	0x04
	.zero		1


	//   ....[8]....
        /*02bc*/ 	.word	0x00000680
        /*02c0*/ 	.word	0x000000ff
        /*02c4*/ 	.word	0x00000020
        /*02c8*/ 	.short	0x0100
        /*02ca*/ 	.byte	0x04
	.zero		1


	//   ....[9]....
        /*02cc*/ 	.word	0x00000690
        /*02d0*/ 	.word	0x000000ff
        /*02d4*/ 	.word	0x00000070
        /*02d8*/ 	.short	0x0100
        /*02da*/ 	.byte	0x04
	.zero		1


	//   ....[10]....
        /*02dc*/ 	.word	0x000006a0
        /*02e0*/ 	.word	0x000000ff
        /*02e4*/ 	.word	0x00000028
        /*02e8*/ 	.short	0x0100
        /*02ea*/ 	.byte	0x04
	.zero		1


	//   ....[11]....
        /*02ec*/ 	.word	0x000006b0
        /*02f0*/ 	.word	0x000000ff
        /*02f4*/ 	.word	0x00000078
        /*02f8*/ 	.short	0x0100
        /*02fa*/ 	.byte	0x04
	.zero		1


	//   ....[12]....
        /*02fc*/ 	.word	0x000006c0
        /*0300*/ 	.word	0x000000ff
        /*0304*/ 	.word	0x00000030
        /*0308*/ 	.short	0x0100
        /*030a*/ 	.byte	0x04
	.zero		1


	//   ....[13]....
        /*030c*/ 	.word	0x000006d0
        /*0310*/ 	.word	0x000000ff
        /*0314*/ 	.word	0x00000080
        /*0318*/ 	.short	0x0100
        /*031a*/ 	.byte	0x04
	.zero		1


	//   ....[14]....
        /*031c*/ 	.word	0x000006e0
        /*0320*/ 	.word	0x000000ff
        /*0324*/ 	.word	0x00000038
        /*0328*/ 	.short	0x0100
        /*032a*/ 	.byte	0x04
	.zero		1


	//   ....[15]....
        /*032c*/ 	.word	0x000006f0
        /*0330*/ 	.word	0x000000ff
        /*0334*/ 	.word	0x00000088
        /*0338*/ 	.short	0x0100
        /*033a*/ 	.byte	0x04
	.zero		1


	//   ....[16]....
        /*033c*/ 	.word	0x00000700
        /*0340*/ 	.word	0x000000ff
        /*0344*/ 	.word	0x00000040
        /*0348*/ 	.short	0x0100
        /*034a*/ 	.byte	0x04
	.zero		1


	//   ....[17]....
        /*034c*/ 	.word	0x00000710
        /*0350*/ 	.word	0x000000ff
        /*0354*/ 	.word	0x00000090
        /*0358*/ 	.short	0x0100
        /*035a*/ 	.byte	0x04
	.zero		1


	//   ....[18]....
        /*035c*/ 	.word	0x00000720
        /*0360*/ 	.word	0x000000ff
        /*0364*/ 	.word	0x00000048
        /*0368*/ 	.short	0x0100
        /*036a*/ 	.byte	0x04
	.zero		1


	//   ....[19]....
        /*036c*/ 	.word	0x00000730
        /*0370*/ 	.word	0x000000ff
        /*0374*/ 	.word	0x00000098
        /*0378*/ 	.short	0x0100
        /*037a*/ 	.byte	0x04
	.zero		1


	//   ....[20]....
        /*037c*/ 	.word	0x00000870
        /*0380*/ 	.word	0x000000ff
        /*0384*/ 	.word	0x000000a0
        /*0388*/ 	.short	0x0100
        /*038a*/ 	.byte	0x04
	.zero		1


	//   ....[21]....
        /*038c*/ 	.word	0x00000880
        /*0390*/ 	.word	0x000000ff
        /*0394*/ 	.word	0x000000a8
        /*0398*/ 	.short	0x0100
        /*039a*/ 	.byte	0x04
	.zero		1


	//   ....[22]....
        /*039c*/ 	.word	0x00000970
        /*03a0*/ 	.word	0x000000ff
        /*03a4*/ 	.word	0x000000b0
        /*03a8*/ 	.short	0x0100
        /*03aa*/ 	.byte	0x04
	.zero		1


	//   ....[23]....
        /*03ac*/ 	.word	0x00000980
        /*03b0*/ 	.word	0x000000ff
        /*03b4*/ 	.word	0x000000b8
        /*03b8*/ 	.short	0x0100
        /*03ba*/ 	.byte	0x04
	.zero		1


	//   ....[24]....
        /*03bc*/ 	.word	0x00000ac0
        /*03c0*/ 	.word	0x000000ff
        /*03c4*/ 	.word	0x000000c0
        /*03c8*/ 	.short	0x0100
        /*03ca*/ 	.byte	0x04
	.zero		1


	//   ....[25]....
        /*03cc*/ 	.word	0x00000ad0
        /*03d0*/ 	.word	0x000000ff
        /*03d4*/ 	.word	0x000000d0
        /*03d8*/ 	.short	0x0100
        /*03da*/ 	.byte	0x04
	.zero		1


	//   ....[26]....
        /*03dc*/ 	.word	0x00000ae0
        /*03e0*/ 	.word	0x000000ff
        /*03e4*/ 	.word	0x000000c8
        /*03e8*/ 	.short	0x0100
        /*03ea*/ 	.byte	0x04
	.zero		1


	//   ....[27]....
        /*03ec*/ 	.word	0x00000af0
        /*03f0*/ 	.word	0x000000ff
        /*03f4*/ 	.word	0x000000d8
        /*03f8*/ 	.short	0x0100
        /*03fa*/ 	.byte	0x04
	.zero		1


	//   ....[28]....
        /*03fc*/ 	.word	0x00000c20
        /*0400*/ 	.word	0x000000ff
        /*0404*/ 	.word	0x000000e0
        /*0408*/ 	.short	0x0100
        /*040a*/ 	.byte	0x04
	.zero		1


	//   ....[29]....
        /*040c*/ 	.word	0x00000c30
        /*0410*/ 	.word	0x000000ff
        /*0414*/ 	.word	0x00000100
        /*0418*/ 	.short	0x0100
        /*041a*/ 	.byte	0x04
	.zero		1


	//   ....[30]....
        /*041c*/ 	.word	0x00000c40
        /*0420*/ 	.word	0x000000ff
        /*0424*/ 	.word	0x000000e8
        /*0428*/ 	.short	0x0100
        /*042a*/ 	.byte	0x04
	.zero		1


	//   ....[31]....
        /*042c*/ 	.word	0x00000c50
        /*0430*/ 	.word	0x000000ff
        /*0434*/ 	.word	0x00000108
        /*0438*/ 	.short	0x0100
        /*043a*/ 	.byte	0x04
	.zero		1


	//   ....[32]....
        /*043c*/ 	.word	0x00000c60
        /*0440*/ 	.word	0x000000ff
        /*0444*/ 	.word	0x000000f0
        /*0448*/ 	.short	0x0100
        /*044a*/ 	.byte	0x04
	.zero		1


	//   ....[33]....
        /*044c*/ 	.word	0x00000c70
        /*0450*/ 	.word	0x000000ff
        /*0454*/ 	.word	0x00000110
        /*0458*/ 	.short	0x0100
        /*045a*/ 	.byte	0x04
	.zero		1


	//   ....[34]....
        /*045c*/ 	.word	0x00000c80
        /*0460*/ 	.word	0x000000ff
        /*0464*/ 	.word	0x000000f8
        /*0468*/ 	.short	0x0100
        /*046a*/ 	.byte	0x04
	.zero		1


	//   ....[35]....
        /*046c*/ 	.word	0x00000c90
        /*0470*/ 	.word	0x000000ff
        /*0474*/ 	.word	0x00000118
        /*0478*/ 	.short	0x0100
        /*047a*/ 	.byte	0x04
	.zero		1


	//   ....[36]....
        /*047c*/ 	.word	0x00000da0
        /*0480*/ 	.word	0x000000ff
        /*0484*/ 	.word	0x00000120
        /*0488*/ 	.short	0x0100
        /*048a*/ 	.byte	0x04
	.zero		1


	//   ....[37]....
        /*048c*/ 	.word	0x00000db0
        /*0490*/ 	.word	0x000000ff
        /*0494*/ 	.word	0x00000130
        /*0498*/ 	.short	0x0100
        /*049a*/ 	.byte	0x04
	.zero		1


	//   ....[38]....
        /*049c*/ 	.word	0x00000dc0
        /*04a0*/ 	.word	0x000000ff
        /*04a4*/ 	.word	0x00000128
        /*04a8*/ 	.short	0x0100
        /*04aa*/ 	.byte	0x04
	.zero		1


	//   ....[39]....
        /*04ac*/ 	.word	0x00000dd0
        /*04b0*/ 	.word	0x000000ff
        /*04b4*/ 	.word	0x00000138
        /*04b8*/ 	.short	0x0100
        /*04ba*/ 	.byte	0x04
	.zero		1


	//   ....[40]....
        /*04bc*/ 	.word	0x00001760
        /*04c0*/ 	.word	0x00000002
        /*04c4*/ 	.word	0x00000130
        /*04c8*/ 	.short	0x010a
        /*04ca*/ 	.byte	0xff
	.zero		1


	//   ....[41]....
        /*04cc*/ 	.word	0x00001780
        /*04d0*/ 	.word	0x00000002
        /*04d4*/ 	.word	0x00000120
        /*04d8*/ 	.short	0x0101
        /*04da*/ 	.byte	0xff
	.zero		1


	//   ....[42]....
        /*04dc*/ 	.word	0x00001860
        /*04e0*/ 	.word	0x000000ff
        /*04e4*/ 	.word	0x00000050
        /*04e8*/ 	.short	0x010a
        /*04ea*/ 	.byte	0x06
	.zero		1


	//   ....[43]....
        /*04ec*/ 	.word	0x000018e0
        /*04f0*/ 	.word	0x000000ff
        /*04f4*/ 	.word	0x00000050
        /*04f8*/ 	.short	0x010a
        /*04fa*/ 	.byte	0x21
	.zero		1


	//   ....[44]....
        /*04fc*/ 	.word	0x00001a30
        /*0500*/ 	.word	0x000000ff
        /*0504*/ 	.word	0x00000050
        /*0508*/ 	.short	0x010a
        /*050a*/ 	.byte	0x08
	.zero		1


	//   ....[45]....
        /*050c*/ 	.word	0x00001b40
        /*0510*/ 	.word	0x000000ff
        /*0514*/ 	.word	0x000000b8
        /*0518*/ 	.short	0x0101
        /*051a*/ 	.byte	0x04
	.zero		1


	//   ....[46]....
        /*051c*/ 	.word	0x00001b60
        /*0520*/ 	.word	0x000000ff
        /*0524*/ 	.word	0x00000050
        /*0528*/ 	.short	0x010a
        /*052a*/ 	.byte	0x06
	.zero		1


	//   ....[47]....
        /*052c*/ 	.word	0x00001be0
        /*0530*/ 	.word	0x000000ff
        /*0534*/ 	.word	0x00000050
        /*0538*/ 	.short	0x010a
        /*053a*/ 	.byte	0x11
	.zero		1


	//   ....[48]....
        /*053c*/ 	.word	0x00001d30
        /*0540*/ 	.word	0x000000ff
        /*0544*/ 	.word	0x00000050
        /*0548*/ 	.short	0x010a
        /*054a*/ 	.byte	0x08
	.zero		1


	//   ....[49]....
        /*054c*/ 	.word	0x00001e70
        /*0550*/ 	.word	0x00000003
        /*0554*/ 	.word	0x000000c0
        /*0558*/ 	.short	0x010a
        /*055a*/ 	.byte	0xff
	.zero		1


	//   ....[50]....
        /*055c*/ 	.word	0x00001fc0
        /*0560*/ 	.word	0x00000002
        /*0564*/ 	.word	0x00000000
        /*0568*/ 	.short	0x0101
        /*056a*/ 	.byte	0xff
	.zero		1


	//   ....[51]....
        /*056c*/ 	.word	0x00002590
        /*0570*/ 	.word	0x000000ff
        /*0574*/ 	.word	0x00000000
        /*0578*/ 	.short	0x010a
        /*057a*/ 	.byte	0x04
	.zero		1


	//   ....[52]....
        /*057c*/ 	.word	0x00002620
        /*0580*/ 	.word	0x000000ff
        /*0584*/ 	.word	0x00000000
        /*0588*/ 	.short	0x010a
        /*058a*/ 	.byte	0x05
	.zero		1


	//   ....[53]....
        /*058c*/ 	.word	0x000026b0
        /*0590*/ 	.word	0x000000ff
        /*0594*/ 	.word	0x00000000
        /*0598*/ 	.short	0x010a
        /*059a*/ 	.byte	0x05
	.zero		1


	//   ....[54]....
        /*059c*/ 	.word	0x00002740
        /*05a0*/ 	.word	0x000000ff
        /*05a4*/ 	.word	0x00000000
        /*05a8*/ 	.short	0x010a
        /*05aa*/ 	.byte	0x05
	.zero		1


	//   ....[55]....
        /*05ac*/ 	.word	0x000027d0
        /*05b0*/ 	.word	0x000000ff
        /*05b4*/ 	.word	0x00000000
        /*05b8*/ 	.short	0x010a
        /*05ba*/ 	.byte	0x05
	.zero		1


	//   ....[56]....
        /*05bc*/ 	.word	0x00002860
        /*05c0*/ 	.word	0x000000ff
        /*05c4*/ 	.word	0x00000000
        /*05c8*/ 	.short	0x010a
        /*05ca*/ 	.byte	0x05
	.zero		1


	//   ....[57]....
        /*05cc*/ 	.word	0x000028f0
        /*05d0*/ 	.word	0x000000ff
        /*05d4*/ 	.word	0x00000000
        /*05d8*/ 	.short	0x010a
        /*05da*/ 	.byte	0x05
	.zero		1


	//   ....[58]....
        /*05dc*/ 	.word	0x00002980
        /*05e0*/ 	.word	0x000000ff
        /*05e4*/ 	.word	0x00000000
        /*05e8*/ 	.short	0x010a
        /*05ea*/ 	.byte	0x05
	.zero		1


	//   ....[59]....
        /*05ec*/ 	.word	0x00002a10
        /*05f0*/ 	.word	0x000000ff
        /*05f4*/ 	.word	0x00000000
        /*05f8*/ 	.short	0x010a
        /*05fa*/ 	.byte	0x05
	.zero		1


	//   ....[60]....
        /*05fc*/ 	.word	0x00002ab0
        /*0600*/ 	.word	0x00000000
        /*0604*/ 	.word	0x00000000
        /*0608*/ 	.short	0x010a
        /*060a*/ 	.byte	0xff
	.zero		1


	//   ....[61]....
        /*060c*/ 	.word	0x00002bf0
        /*0610*/ 	.word	0x00000000
        /*0614*/ 	.word	0x00000120
        /*0618*/ 	.short	0x010a
        /*061a*/ 	.byte	0xff
	.zero		1


	//   ....[62]....
        /*061c*/ 	.word	0x00002c60
        /*0620*/ 	.word	0x00000000
        /*0624*/ 	.word	0x00000000
        /*0628*/ 	.short	0x0101
        /*062a*/ 	.byte	0xff
	.zero		1


	//   ....[63]....
        /*062c*/ 	.word	0x00002c70
        /*0630*/ 	.word	0x000000ff
        /*0634*/ 	.word	0x000000d0
        /*0638*/ 	.short	0x010a
        /*063a*/ 	.byte	0x04
	.zero		1


	//   ....[64]....
        /*063c*/ 	.word	0x00002d90
        /*0640*/ 	.word	0x00000000
        /*0644*/ 	.word	0x000000c0
        /*0648*/ 	.short	0x010a
        /*064a*/ 	.byte	0xff
	.zero		1


	//   ....[65]....
        /*064c*/ 	.word	0x00002e80
        /*0650*/ 	.word	0x00000000
        /*0654*/ 	.word	0x00000000
        /*0658*/ 	.short	0x0101
        /*065a*/ 	.byte	0xff
	.zero		1


	//   ....[66]....
        /*065c*/ 	.word	0x00002f30
        /*0660*/ 	.word	0x000000ff
        /*0664*/ 	.word	0x000000d0
        /*0668*/ 	.short	0x0106
        /*066a*/ 	.byte	0x04
	.zero		1


	//   ....[67]....
        /*066c*/ 	.word	0x00002f50
        /*0670*/ 	.word	0x000000ff
        /*0674*/ 	.word	0x000000d0
        /*0678*/ 	.short	0x010a
        /*067a*/ 	.byte	0x04
	.zero		1


	//   ....[68]....
        /*067c*/ 	.word	0x00002fe0
        /*0680*/ 	.word	0x000000ff
        /*0684*/ 	.word	0x000000d0
        /*0688*/ 	.short	0x0106
        /*068a*/ 	.byte	0x07
	.zero		1


	//   ....[69]....
        /*068c*/ 	.word	0x00003020
        /*0690*/ 	.word	0x00000000
        /*0694*/ 	.word	0x000000d0
        /*0698*/ 	.short	0x010a
        /*069a*/ 	.byte	0xff
	.zero		1


	//   ....[70]....
        /*069c*/ 	.word	0x00003530
        /*06a0*/ 	.word	0x00000003
        /*06a4*/ 	.word	0x000000c0
        /*06a8*/ 	.short	0x010a
        /*06aa*/ 	.byte	0xff
	.zero		1


	//   ....[71]....
        /*06ac*/ 	.word	0x00003630
        /*06b0*/ 	.word	0x00000005
        /*06b4*/ 	.word	0x00000000
        /*06b8*/ 	.short	0x0101
        /*06ba*/ 	.byte	0xff
	.zero		1


	//   ....[72]....
        /*06bc*/ 	.word	0x00003640
        /*06c0*/ 	.word	0x000000ff
        /*06c4*/ 	.word	0x00000000
        /*06c8*/ 	.short	0x010a
        /*06ca*/ 	.byte	0x05
	.zero		1


	//   ....[73]....
        /*06cc*/ 	.word	0x000036b0
        /*06d0*/ 	.word	0x000000ff
        /*06d4*/ 	.word	0x00000100
        /*06d8*/ 	.short	0x010a
        /*06da*/ 	.byte	0x16
	.zero		1


	//   ....[74]....
        /*06dc*/ 	.word	0x00003780
        /*06e0*/ 	.word	0x000000ff
        /*06e4*/ 	.word	0x00000000
        /*06e8*/ 	.short	0x010a
        /*06ea*/ 	.byte	0x07
	.zero		1


	//   ....[75]....
        /*06ec*/ 	.word	0x000038c0
        /*06f0*/ 	.word	0x000000ff
        /*06f4*/ 	.word	0x00000000
        /*06f8*/ 	.short	0x010a
        /*06fa*/ 	.byte	0x06
	.zero		1


	//   ....[76]....
        /*06fc*/ 	.word	0x00003ac0
        /*0700*/ 	.word	0x000000ff
        /*0704*/ 	.word	0x00000000
        /*0708*/ 	.short	0x010a
        /*070a*/ 	.byte	0x04
	.zero		1


	//   ....[77]....
        /*070c*/ 	.word	0x00003b50
        /*0710*/ 	.word	0x000000ff
        /*0714*/ 	.word	0x00000000
        /*0718*/ 	.short	0x010a
        /*071a*/ 	.byte	0x05
	.zero		1


	//   ....[78]....
        /*071c*/ 	.word	0x00003be0
        /*0720*/ 	.word	0x000000ff
        /*0724*/ 	.word	0x00000000
        /*0728*/ 	.short	0x010a
        /*072a*/ 	.byte	0x05
	.zero		1


	//   ....[79]....
        /*072c*/ 	.word	0x00003c70
        /*0730*/ 	.word	0x000000ff
        /*0734*/ 	.word	0x00000000
        /*0738*/ 	.short	0x010a
        /*073a*/ 	.byte	0x04
	.zero		1


	//   ....[80]....
        /*073c*/ 	.word	0x00004150
        /*0740*/ 	.word	0x00000002
        /*0744*/ 	.word	0x000000c0
        /*0748*/ 	.short	0x010a
        /*074a*/ 	.byte	0xff
	.zero		1


	//   ....[81]....
        /*074c*/ 	.word	0x000042c0
        /*0750*/ 	.word	0x00000000
        /*0754*/ 	.word	0x00000000
        /*0758*/ 	.short	0x0101
        /*075a*/ 	.byte	0xff
	.zero		1


	//   ....[82]....
        /*075c*/ 	.word	0x00004780
        /*0760*/ 	.word	0x000000ff
        /*0764*/ 	.word	0x000000b8
        /*0768*/ 	.short	0x010a
        /*076a*/ 	.byte	0x1d
	.zero		1


	//   ....[83]....
        /*076c*/ 	.word	0x00004920
        /*0770*/ 	.word	0x000000ff
        /*0774*/ 	.word	0x000000a8
        /*0778*/ 	.short	0x010a
        /*077a*/ 	.byte	0x1d
	.zero		1


	//   ....[84]....
        /*077c*/ 	.word	0x00004ed0
        /*0780*/ 	.word	0x000000ff
        /*0784*/ 	.word	0x000000a0
        /*0788*/ 	.short	0x010b
        /*078a*/ 	.byte	0x1d
	.zero		1


	//   ....[85]....
        /*078c*/ 	.word	0x00004ee0
        /*0790*/ 	.word	0x000000ff
        /*0794*/ 	.word	0x00000000
        /*0798*/ 	.short	0x0101
        /*079a*/ 	.byte	0x31
	.zero		1


	//   ....[86]....
        /*079c*/ 	.word	0x00004f50
        /*07a0*/ 	.word	0x00000002
        /*07a4*/ 	.word	0x000000a8
        /*07a8*/ 	.short	0x010a
        /*07aa*/ 	.byte	0xff
	.zero		1


	//   ....[87]....
        /*07ac*/ 	.word	0x00005320
        /*07b0*/ 	.word	0x000000ff
        /*07b4*/ 	.word	0x000000c0
        /*07b8*/ 	.short	0x010a
        /*07ba*/ 	.byte	0x04
	.zero		1


	//   ....[88]....
        /*07bc*/ 	.word	0x000053f0
        /*07c0*/ 	.word	0x000000ff
        /*07c4*/ 	.word	0x00000000
        /*07c8*/ 	.short	0x0101
        /*07ca*/ 	.byte	0x04
	.zero		1


	//   ....[89]....
        /*07cc*/ 	.word	0x00006050
        /*07d0*/ 	.word	0x000000ff
        /*07d4*/ 	.word	0x000000a0
        /*07d8*/ 	.short	0x010a
        /*07da*/ 	.byte	0x10
	.zero		1


	//   ....[90]....
        /*07dc*/ 	.word	0x00006090
        /*07e0*/ 	.word	0x000000ff
        /*07e4*/ 	.word	0x000000e0
        /*07e8*/ 	.short	0x010a
        /*07ea*/ 	.byte	0x05
	.zero		1


	//   ....[91]....
        /*07ec*/ 	.word	0x00006140
        /*07f0*/ 	.word	0x000000ff
        /*07f4*/ 	.word	0x000000a0
        /*07f8*/ 	.short	0x010a
        /*07fa*/ 	.byte	0x10
	.zero		1


	//   ....[92]....
        /*07fc*/ 	.word	0x00006570
        /*0800*/ 	.word	0x000000ff
        /*0804*/ 	.word	0x00000000
        /*0808*/ 	.short	0x0101
        /*080a*/ 	.byte	0x04
	.zero		1


	//   ....[93]....
        /*080c*/ 	.word	0x000065a0
        /*0810*/ 	.word	0x000000ff
        /*0814*/ 	.word	0x000000e0
        /*0818*/ 	.short	0x010a
        /*081a*/ 	.byte	0x05
	.zero		1


	//   ....[94]....
        /*081c*/ 	.word	0x00009b00
        /*0820*/ 	.word	0x000000ff
        /*0824*/ 	.word	0x00000000
        /*0828*/ 	.short	0x0101
        /*082a*/ 	.byte	0x05
	.zero		1


	//   ....[95]....
        /*082c*/ 	.word	0x0000a5c0
        /*0830*/ 	.word	0x00000002
        /*0834*/ 	.word	0x00000130
        /*0838*/ 	.short	0x010a
        /*083a*/ 	.byte	0xff
	.zero		1


	//   ....[96]....
        /*083c*/ 	.word	0x0000a620
        /*0840*/ 	.word	0x00000004
        /*0844*/ 	.word	0x00000050
        /*0848*/ 	.short	0x010a
        /*084a*/ 	.byte	0xff
	.zero		1


	//   ....[97]....
        /*084c*/ 	.word	0x0000a680
        /*0850*/ 	.word	0x00000004
        /*0854*/ 	.word	0x00000050
        /*0858*/ 	.short	0x010a
        /*085a*/ 	.byte	0xff
	.zero		1


	//   ....[98]....
        /*085c*/ 	.word	0x0000a6d0
        /*0860*/ 	.word	0x00000003
        /*0864*/ 	.word	0x000000c0
        /*0868*/ 	.short	0x010a
        /*086a*/ 	.byte	0xff
	.zero		1


	//   ....[99]....
        /*086c*/ 	.word	0x0000a730
        /*0870*/ 	.word	0x00000003
        /*0874*/ 	.word	0x00000000
        /*0878*/ 	.short	0x010a
        /*087a*/ 	.byte	0xff
	.zero		1


	//   ....[100]....
        /*087c*/ 	.word	0x0000a790
        /*0880*/ 	.word	0x00000003
        /*0884*/ 	.word	0x00000000
        /*0888*/ 	.short	0x010a
        /*088a*/ 	.byte	0xff
	.zero		1


	//   ....[101]....
        /*088c*/ 	.word	0x0000a7f0
        /*0890*/ 	.word	0x00000003
        /*0894*/ 	.word	0x00000000
        /*0898*/ 	.short	0x010a
        /*089a*/ 	.byte	0xff
	.zero		1


	//   ....[102]....
        /*089c*/ 	.word	0x0000a850
        /*08a0*/ 	.word	0x00000003
        /*08a4*/ 	.word	0x00000000
        /*08a8*/ 	.short	0x010a
        /*08aa*/ 	.byte	0xff
	.zero		1


	//   ....[103]....
        /*08ac*/ 	.word	0x0000a8b0
        /*08b0*/ 	.word	0x00000003
        /*08b4*/ 	.word	0x00000000
        /*08b8*/ 	.short	0x010a
        /*08ba*/ 	.byte	0xff
	.zero		1


	//   ....[104]....
        /*08bc*/ 	.word	0x0000a910
        /*08c0*/ 	.word	0x00000003
        /*08c4*/ 	.word	0x00000000
        /*08c8*/ 	.short	0x010a
        /*08ca*/ 	.byte	0xff
	.zero		1


	//   ....[105]....
        /*08cc*/ 	.word	0x0000a970
        /*08d0*/ 	.word	0x00000003
        /*08d4*/ 	.word	0x00000000
        /*08d8*/ 	.short	0x010a
        /*08da*/ 	.byte	0xff
	.zero		1


	//   ....[106]....
        /*08dc*/ 	.word	0x0000a9d0
        /*08e0*/ 	.word	0x00000003
        /*08e4*/ 	.word	0x00000000
        /*08e8*/ 	.short	0x010a
        /*08ea*/ 	.byte	0xff
	.zero		1


	//   ....[107]....
        /*08ec*/ 	.word	0x0000aa30
        /*08f0*/ 	.word	0x00000003
        /*08f4*/ 	.word	0x00000000
        /*08f8*/ 	.short	0x010a
        /*08fa*/ 	.byte	0xff
	.zero		1


	//   ....[108]....
        /*08fc*/ 	.word	0x0000aa80
        /*0900*/ 	.word	0x00000000
        /*0904*/ 	.word	0x00000120
        /*0908*/ 	.short	0x010a
        /*090a*/ 	.byte	0xff
	.zero		1


	//   ....[109]....
        /*090c*/ 	.word	0x0000aae0
        /*0910*/ 	.word	0x00000003
        /*0914*/ 	.word	0x000000d0
        /*0918*/ 	.short	0x010a
        /*091a*/ 	.byte	0xff
	.zero		1


	//   ....[110]....
        /*091c*/ 	.word	0x0000ab30
        /*0920*/ 	.word	0x00000000
        /*0924*/ 	.word	0x000000c0
        /*0928*/ 	.short	0x010a
        /*092a*/ 	.byte	0xff
	.zero		1


	//   ....[111]....
        /*092c*/ 	.word	0x0000ab90
        /*0930*/ 	.word	0x00000002
        /*0934*/ 	.word	0x000000d0
        /*0938*/ 	.short	0x010a
        /*093a*/ 	.byte	0xff
	.zero		1


	//   ....[112]....
        /*093c*/ 	.word	0x0000abe0
        /*0940*/ 	.word	0x00000003
        /*0944*/ 	.word	0x000000c0
        /*0948*/ 	.short	0x010a
        /*094a*/ 	.byte	0xff
	.zero		1


	//   ....[113]....
        /*094c*/ 	.word	0x0000ac40
        /*0950*/ 	.word	0x00000004
        /*0954*/ 	.word	0x00000100
        /*0958*/ 	.short	0x010a
        /*095a*/ 	.byte	0xff
	.zero		1


	//   ....[114]....
        /*095c*/ 	.word	0x0000aca0
        /*0960*/ 	.word	0x00000003
        /*0964*/ 	.word	0x00000000
        /*0968*/ 	.short	0x010a
        /*096a*/ 	.byte	0xff
	.zero		1


	//   ....[115]....
        /*096c*/ 	.word	0x0000ad00
        /*0970*/ 	.word	0x00000002
        /*0974*/ 	.word	0x00000000
        /*0978*/ 	.short	0x010a
        /*097a*/ 	.byte	0xff
	.zero		1


	//   ....[116]....
        /*097c*/ 	.word	0x0000ad60
        /*0980*/ 	.word	0x00000003
        /*0984*/ 	.word	0x00000000
        /*0988*/ 	.short	0x010a
        /*098a*/ 	.byte	0xff
	.zero		1


	//   ....[117]....
        /*098c*/ 	.word	0x0000adc0
        /*0990*/ 	.word	0x00000003
        /*0994*/ 	.word	0x00000000
        /*0998*/ 	.short	0x010a
        /*099a*/ 	.byte	0xff
	.zero		1


	//   ....[118]....
        /*099c*/ 	.word	0x0000ae20
        /*09a0*/ 	.word	0x00000002
        /*09a4*/ 	.word	0x00000000
        /*09a8*/ 	.short	0x010a
        /*09aa*/ 	.byte	0xff
	.zero		1


	//   ....[119]....
        /*09ac*/ 	.word	0x0000ae70
        /*09b0*/ 	.word	0x00000002
        /*09b4*/ 	.word	0x000000c0
        /*09b8*/ 	.short	0x010a
        /*09ba*/ 	.byte	0xff
	.zero		1


	//   ....[120]....
        /*09bc*/ 	.word	0x0000aed0
        /*09c0*/ 	.word	0x00000002
        /*09c4*/ 	.word	0x000000b8
        /*09c8*/ 	.short	0x010a
        /*09ca*/ 	.byte	0xff
	.zero		1


	//   ....[121]....
        /*09cc*/ 	.word	0x0000af30
        /*09d0*/ 	.word	0x00000002
        /*09d4*/ 	.word	0x000000a8
        /*09d8*/ 	.short	0x010a
        /*09da*/ 	.byte	0xff
	.zero		1


	//   ....[122]....
        /*09dc*/ 	.word	0x0000af90
        /*09e0*/ 	.word	0x00000002
        /*09e4*/ 	.word	0x000000c0
        /*09e8*/ 	.short	0x010a
        /*09ea*/ 	.byte	0xff
	.zero		1


	//   ....[123]....
        /*09ec*/ 	.word	0x0000aff0
        /*09f0*/ 	.word	0x00000002
        /*09f4*/ 	.word	0x000000a0
        /*09f8*/ 	.short	0x010a
        /*09fa*/ 	.byte	0xff
	.zero		1


	//   ....[124]....
        /*09fc*/ 	.word	0x0000b050
        /*0a00*/ 	.word	0x00000000
        /*0a04*/ 	.word	0x000000e0
        /*0a08*/ 	.short	0x010a
        /*0a0a*/ 	.byte	0xff
	.zero		1


	//----- nvinfo : EIATTR_NUM_MBARRIERS
	.align		4
.L_46:
        /*0a0c*/ 	.byte	0x03, 0x38
        /*0a0e*/ 	.short	0x0028


	//----- nvinfo : EIATTR_EXIT_INSTR_OFFSETS
	.align		4
        /*0a10*/ 	.byte	0x04, 0x1c
        /*0a12*/ 	.short	(.L_48 - .L_47)


	//   ....[0]....
.L_47:
        /*0a14*/ 	.word	0x00002ae0


	//   ....[1]....
        /*0a18*/ 	.word	0x00002ff0


	//   ....[2]....
        /*0a1c*/ 	.word	0x00003050


	//   ....[3]....
        /*0a20*/ 	.word	0x00003ed0


	//   ....[4]....
        /*0a24*/ 	.word	0x00004f80


	//   ....[5]....
        /*0a28*/ 	.word	0x00004fc0


	//   ....[6]....
        /*0a2c*/ 	.word	0x0000a5b0


	//----- nvinfo : EIATTR_MAX_THREADS
	.align		4
.L_48:
        /*0a30*/ 	.byte	0x04, 0x05
        /*0a32*/ 	.short	(.L_50 - .L_49)
.L_49:
        /*0a34*/ 	.word	0x00000100
        /*0a38*/ 	.word	0x00000001
        /*0a3c*/ 	.word	0x00000001


	//----- nvinfo : EIATTR_CRS_STACK_SIZE
	.align		4
.L_50:
        /*0a40*/ 	.byte	0x04, 0x1e
        /*0a42*/ 	.short	(.L_52 - .L_51)
.L_51:
        /*0a44*/ 	.word	0x00000000


	//----- nvinfo : EIATTR_CBANK_PARAM_SIZE
	.align		4
.L_52:
        /*0a48*/ 	.byte	0x03, 0x19
        /*0a4a*/ 	.short	0x0800


	//----- nvinfo : EIATTR_PARAM_CBANK
	.align		4
        /*0a4c*/ 	.byte	0x04, 0x0a
        /*0a4e*/ 	.short	(.L_54 - .L_53)
	.align		4
.L_53:
        /*0a50*/ 	.word	index@(.nv.constant0._ZN7cutlass13device_kernelINS_4gemm6kernel13GemmUniversalIN4cute5tupleIJiiiiEEENS1_10collective13CollectiveMmaINS1_35MainloopSm100TmaUmmaWarpSpecializedILi10ELi2ELi4ENS5_IJNS4_1CILi1EEESB_SB_EEEEENS5_IJNSA_ILi64EEENSA_ILi240EEESE_EEEaNS5_IJlSB_lEEEaSH_NS4_8TiledMMAINS4_8MMA_AtomIJNS4_15SM100_MMA_S8_SSIaaiLi64ELi240ELNS4_4UMMA5MajorE0ELSM_0ELNSL_8SaturateE0EEEEEENS4_6LayoutISC_NS5_IJNSA_ILi0EEESR_SR_EEEEENS5_IJNS4_10UnderscoreESU_SU_EEEEENS4_13SM90_TMA_LOADENS4_14ComposedLayoutINS4_7SwizzleILi2ELi4ELi3EEENS4_18smem_ptr_flag_bitsILi8EEENSQ_INS5_IJNSA_ILi8EEESE_EEENS5_IJSE_SB_EEEEEEEvNS4_8identityESX_S17_vS18_EENS_8epilogue10collective18CollectiveEpilogueINS1A_23Sm100TmaWarpSpecializedILi1ELi1ELi120ELb0ELb0EEEJSG_NS5_IJNSQ_ISE_SB_EENSQ_ISF_SB_EEEEEaSH_aSH_NS1A_6fusion15FusionCallbacksIS1E_NS1I_17LinearCombinationIaiaiLNS_15FloatRoundStyleE2EEESG_S1H_JEEENS4_5SM1004TMEM4LOAD25SM100_TMEM_LOAD_16dp32b8xESX_NSY_INSZ_ILi0ELi4ELi3EEES12_NSQ_INS5_IJS13_NSA_ILi16EEEEEENS5_IJS1T_SB_EEEEEEENS4_39AutoVectorizingCopyWithAssumedAlignmentILi128EEENS4_14SM90_TMA_STOREES1X_S1Z_S1Z_EEEvvEEEEvNT_6ParamsE)
        /*0a54*/ 	.short	0x0380
        /*0a56*/ 	.short	0x0800


	//----- nvinfo : EIATTR_SW_WAR
	.align		4
.L_54:
        /*0a58*/ 	.byte	0x04, 0x36
        /*0a5a*/ 	.short	(.L_56 - .L_55)
.L_55:
        /*0a5c*/ 	.word	0x00000008
.L_56:


//--------------------- .nv.callgraph             --------------------------
	.section	.nv.callgraph,"",@"SHT_CUDA_CALLGRAPH"
	.align	4
	.sectionentsize	8
	.align		4
        /*0000*/ 	.word	0x00000000
	.align		4
        /*0004*/ 	.word	0xffffffff
	.align		4
        /*0008*/ 	.word	index@(_ZN7cutlass13device_kernelINS_4gemm6kernel13GemmUniversalIN4cute5tupleIJiiiiEEENS1_10collective13CollectiveMmaINS1_35MainloopSm100TmaUmmaWarpSpecializedILi10ELi2ELi4ENS5_IJNS4_1CILi1EEESB_SB_EEEEENS5_IJNSA_ILi64EEENSA_ILi240EEESE_EEEaNS5_IJlSB_lEEEaSH_NS4_8TiledMMAINS4_8MMA_AtomIJNS4_15SM100_MMA_S8_SSIaaiLi64ELi240ELNS4_4UMMA5MajorE0ELSM_0ELNSL_8SaturateE0EEEEEENS4_6LayoutISC_NS5_IJNSA_ILi0EEESR_SR_EEEEENS5_IJNS4_10UnderscoreESU_SU_EEEEENS4_13SM90_TMA_LOADENS4_14ComposedLayoutINS4_7SwizzleILi2ELi4ELi3EEENS4_18smem_ptr_flag_bitsILi8EEENSQ_INS5_IJNSA_ILi8EEESE_EEENS5_IJSE_SB_EEEEEEEvNS4_8identityESX_S17_vS18_EENS_8epilogue10collective18CollectiveEpilogueINS1A_23Sm100TmaWarpSpecializedILi1ELi1ELi120ELb0ELb0EEEJSG_NS5_IJNSQ_ISE_SB_EENSQ_ISF_SB_EEEEEaSH_aSH_NS1A_6fusion15FusionCallbacksIS1E_NS1I_17LinearCombinationIaiaiLNS_15FloatRoundStyleE2EEESG_S1H_JEEENS4_5SM1004TMEM4LOAD25SM100_TMEM_LOAD_16dp32b8xESX_NSY_INSZ_ILi0ELi4ELi3EEES12_NSQ_INS5_IJS13_NSA_ILi16EEEEEENS5_IJS1T_SB_EEEEEEENS4_39AutoVectorizingCopyWithAssumedAlignmentILi128EEENS4_14SM90_TMA_STOREES1X_S1Z_S1Z_EEEvvEEEEvNT_6ParamsE)
	.align		4
        /*000c*/ 	.word	index@(__assertfail)
	.align		4
        /*0010*/ 	.word	0x00000000
	.align		4
        /*0014*/ 	.word	0xfffffffe
	.align		4
        /*0018*/ 	.word	0x00000000
	.align		4
        /*001c*/ 	.word	0xfffffffd
	.align		4
        /*0020*/ 	.word	0x00000000
	.align		4
        /*0024*/ 	.word	0xfffffffc


//--------------------- .nv.constant4             --------------------------
	.section	.nv.constant4,"a",@progbits
	.align	8
	.align		8
.nv.constant4:
        /*0000*/ 	.dword	__assertfail
	.align		8
        /*0008*/ 	.dword	__unnamed_1
	.align		8
        /*0010*/ 	.dword	_ZN40_INTERNAL_213ecd90_4_k_cu_888272e4_356084cuda3std3__45__cpo5beginE
	.align		8
        /*0018*/ 	.dword	_ZN40_INTERNAL_213ecd90_4_k_cu_888272e4_356084cuda3std3__45__cpo3endE
	.align		8
        /*0020*/ 	.dword	_ZN40_INTERNAL_213ecd90_4_k_cu_888272e4_356084cuda3std3__45__cpo6cbeginE
	.align		8
        /*0028*/ 	.dword	_ZN40_INTERNAL_213ecd90_4_k_cu_888272e4_356084cuda3std3__45__cpo4cendE
	.align		8
        /*0030*/ 	.dword	_ZN40_INTERNAL_213ecd90_4_k_cu_888272e4_356084cuda3std3__442_GLOBAL__N__213ecd90_4_k_cu_888272e4_356086ignoreE
	.align		8
        /*0038*/ 	.dword	_ZN40_INTERNAL_213ecd90_4_k_cu_888272e4_356084cuda3std3__419piecewise_constructE
	.align		8
        /*0040*/ 	.dword	_ZN40_INTERNAL_213ecd90_4_k_cu_888272e4_356084cuda3std3__48in_placeE
	.align		8
        /*0048*/ 	.dword	_ZN40_INTERNAL_213ecd90_4_k_cu_888272e4_356084cuda3std6ranges3__45__cpo4swapE
	.align		8
        /*0050*/ 	.dword	_ZN40_INTERNAL_213ecd90_4_k_cu_888272e4_356084cuda3std6ranges3__45__cpo9iter_moveE
	.align		8
        /*0058*/ 	.dword	_ZN40_INTERNAL_213ecd90_4_k_cu_888272e4_356084cute7productE
	.align		8
        /*0060*/ 	.dword	_ZN40_INTERNAL_213ecd90_4_k_cu_888272e4_356084cute1_E
	.align		8
        /*0068*/ 	.dword	$str$25
	.align		8
        /*0070*/ 	.dword	$str$26


//--------------------- .text._ZN7cutlass13device_kernelINS_4gemm6kernel13GemmUniversalIN4cute5tupleIJiiiiEEENS1_10collective13CollectiveMmaINS1_35MainloopSm100TmaUmmaWarpSpecializedILi10ELi2ELi4ENS5_IJNS4_1CILi1EEESB_SB_EEEEENS5_IJNSA_ILi64EEENSA_ILi240EEESE_EEEaNS5_IJlSB_lEEEaSH_NS4_8TiledMMAINS4_8MMA_AtomIJNS4_15SM100_MMA_S8_SSIaaiLi64ELi240ELNS4_4UMMA5MajorE0ELSM_0ELNSL_8SaturateE0EEEEEENS4_6LayoutISC_NS5_IJNSA_ILi0EEESR_SR_EEEEENS5_IJNS4_10UnderscoreESU_SU_EEEEENS4_13SM90_TMA_LOADENS4_14ComposedLayoutINS4_7SwizzleILi2ELi4ELi3EEENS4_18smem_ptr_flag_bitsILi8EEENSQ_INS5_IJNSA_ILi8EEESE_EEENS5_IJSE_SB_EEEEEEEvNS4_8identityESX_S17_vS18_EENS_8epilogue10collective18CollectiveEpilogueINS1A_23Sm100TmaWarpSpecializedILi1ELi1ELi120ELb0ELb0EEEJSG_NS5_IJNSQ_ISE_SB_EENSQ_ISF_SB_EEEEEaSH_aSH_NS1A_6fusion15FusionCallbacksIS1E_NS1I_17LinearCombinationIaiaiLNS_15FloatRoundStyleE2EEESG_S1H_JEEENS4_5SM1004TMEM4LOAD25SM100_TMEM_LOAD_16dp32b8xESX_NSY_INSZ_ILi0ELi4ELi3EEES12_NSQ_INS5_IJS13_NSA_ILi16EEEEEENS5_IJS1T_SB_EEEEEEENS4_39AutoVectorizingCopyWithAssumedAlignmentILi128EEENS4_14SM90_TMA_STOREES1X_S1Z_S1Z_EEEvvEEEEvNT_6ParamsE --------------------------
	.section	.text._ZN7cutlass13device_kernelINS_4gemm6kernel13GemmUniversalIN4cute5tupleIJiiiiEEENS1_10collective13CollectiveMmaINS1_35MainloopSm100TmaUmmaWarpSpecializedILi10ELi2ELi4ENS5_IJNS4_1CILi1EEESB_SB_EEEEENS5_IJNSA_ILi64EEENSA_ILi240EEESE_EEEaNS5_IJlSB_lEEEaSH_NS4_8TiledMMAINS4_8MMA_AtomIJNS4_15SM100_MMA_S8_SSIaaiLi64ELi240ELNS4_4UMMA5MajorE0ELSM_0ELNSL_8SaturateE0EEEEEENS4_6LayoutISC_NS5_IJNSA_ILi0EEESR_SR_EEEEENS5_IJNS4_10UnderscoreESU_SU_EEEEENS4_13SM90_TMA_LOADENS4_14ComposedLayoutINS4_7SwizzleILi2ELi4ELi3EEENS4_18smem_ptr_flag_bitsILi8EEENSQ_INS5_IJNSA_ILi8EEESE_EEENS5_IJSE_SB_EEEEEEEvNS4_8identityESX_S17_vS18_EENS_8epilogue10collective18CollectiveEpilogueINS1A_23Sm100TmaWarpSpecializedILi1ELi1ELi120ELb0ELb0EEEJSG_NS5_IJNSQ_ISE_SB_EENSQ_ISF_SB_EEEEEaSH_aSH_NS1A_6fusion15FusionCallbacksIS1E_NS1I_17LinearCombinationIaiaiLNS_15FloatRoundStyleE2EEESG_S1H_JEEENS4_5SM1004TMEM4LOAD25SM100_TMEM_LOAD_16dp32b8xESX_NSY_INSZ_ILi0ELi4ELi3EEES12_NSQ_INS5_IJS13_NSA_ILi16EEEEEENS5_IJS1T_SB_EEEEEEENS4_39AutoVectorizingCopyWithAssumedAlignmentILi128EEENS4_14SM90_TMA_STOREES1X_S1Z_S1Z_EEEvvEEEEvNT_6ParamsE,"ax",@progbits
	.align	128
.text._ZN7cutlass13device_kernelINS_4gemm6kernel13GemmUniversalIN4cute5tupleIJiiiiEEENS1_10collective13CollectiveMmaINS1_35MainloopSm100TmaUmmaWarpSpecializedILi10ELi2ELi4ENS5_IJNS4_1CILi1EEESB_SB_EEEEENS5_IJNSA_ILi64EEENSA_ILi240EEESE_EEEaNS5_IJlSB_lEEEaSH_NS4_8TiledMMAINS4_8MMA_AtomIJNS4_15SM100_MMA_S8_SSIaaiLi64ELi240ELNS4_4UMMA5MajorE0ELSM_0ELNSL_8SaturateE0EEEEEENS4_6LayoutISC_NS5_IJNSA_ILi0EEESR_SR_EEEEENS5_IJNS4_10UnderscoreESU_SU_EEEEENS4_13SM90_TMA_LOADENS4_14ComposedLayoutINS4_7SwizzleILi2ELi4ELi3EEENS4_18smem_ptr_flag_bitsILi8EEENSQ_INS5_IJNSA_ILi8EEESE_EEENS5_IJSE_SB_EEEEEEEvNS4_8identityESX_S17_vS18_EENS_8epilogue10collective18CollectiveEpilogueINS1A_23Sm100TmaWarpSpecializedILi1ELi1ELi120ELb0ELb0EEEJSG_NS5_IJNSQ_ISE_SB_EENSQ_ISF_SB_EEEEEaSH_aSH_NS1A_6fusion15FusionCallbacksIS1E_NS1I_17LinearCombinationIaiaiLNS_15FloatRoundStyleE2EEESG_S1H_JEEENS4_5SM1004TMEM4LOAD25SM100_TMEM_LOAD_16dp32b8xESX_NSY_INSZ_ILi0ELi4ELi3EEES12_NSQ_INS5_IJS13_NSA_ILi16EEEEEENS5_IJS1T_SB_EEEEEEENS4_39AutoVectorizingCopyWithAssumedAlignmentILi128EEENS4_14SM90_TMA_STOREES1X_S1Z_S1Z_EEEvvEEEEvNT_6ParamsE:
        .type           _ZN7cutlass13device_kernelINS_4gemm6kernel13GemmUniversalIN4cute5tupleIJiiiiEEENS1_10collective13CollectiveMmaINS1_35MainloopSm100TmaUmmaWarpSpecializedILi10ELi2ELi4ENS5_IJNS4_1CILi1EEESB_SB_EEEEENS5_IJNSA_ILi64EEENSA_ILi240EEESE_EEEaNS5_IJlSB_lEEEaSH_NS4_8TiledMMAINS4_8MMA_AtomIJNS4_15SM100_MMA_S8_SSIaaiLi64ELi240ELNS4_4UMMA5MajorE0ELSM_0ELNSL_8SaturateE0EEEEEENS4_6LayoutISC_NS5_IJNSA_ILi0EEESR_SR_EEEEENS5_IJNS4_10UnderscoreESU_SU_EEEEENS4_13SM90_TMA_LOADENS4_14ComposedLayoutINS4_7SwizzleILi2ELi4ELi3EEENS4_18smem_ptr_flag_bitsILi8EEENSQ_INS5_IJNSA_ILi8EEESE_EEENS5_IJSE_SB_EEEEEEEvNS4_8identityESX_S17_vS18_EENS_8epilogue10collective18CollectiveEpilogueINS1A_23Sm100TmaWarpSpecializedILi1ELi1ELi120ELb0ELb0EEEJSG_NS5_IJNSQ_ISE_SB_EENSQ_ISF_SB_EEEEEaSH_aSH_NS1A_6fusion15FusionCallbacksIS1E_NS1I_17LinearCombinationIaiaiLNS_15FloatRoundStyleE2EEESG_S1H_JEEENS4_5SM1004TMEM4LOAD25SM100_TMEM_LOAD_16dp32b8xESX_NSY_INSZ_ILi0ELi4ELi3EEES12_NSQ_INS5_IJS13_NSA_ILi16EEEEEENS5_IJS1T_SB_EEEEEEENS4_39AutoVectorizingCopyWithAssumedAlignmentILi128EEENS4_14SM90_TMA_STOREES1X_S1Z_S1Z_EEEvvEEEEvNT_6ParamsE,@function
        .size           _ZN7cutlass13device_kernelINS_4gemm6kernel13GemmUniversalIN4cute5tupleIJiiiiEEENS1_10collective13CollectiveMmaINS1_35MainloopSm100TmaUmmaWarpSpecializedILi10ELi2ELi4ENS5_IJNS4_1CILi1EEESB_SB_EEEEENS5_IJNSA_ILi64EEENSA_ILi240EEESE_EEEaNS5_IJlSB_lEEEaSH_NS4_8TiledMMAINS4_8MMA_AtomIJNS4_15SM100_MMA_S8_SSIaaiLi64ELi240ELNS4_4UMMA5MajorE0ELSM_0ELNSL_8SaturateE0EEEEEENS4_6LayoutISC_NS5_IJNSA_ILi0EEESR_SR_EEEEENS5_IJNS4_10UnderscoreESU_SU_EEEEENS4_13SM90_TMA_LOADENS4_14ComposedLayoutINS4_7SwizzleILi2ELi4ELi3EEENS4_18smem_ptr_flag_bitsILi8EEENSQ_INS5_IJNSA_ILi8EEESE_EEENS5_IJSE_SB_EEEEEEEvNS4_8identityESX_S17_vS18_EENS_8epilogue10collective18CollectiveEpilogueINS1A_23Sm100TmaWarpSpecializedILi1ELi1ELi120ELb0ELb0EEEJSG_NS5_IJNSQ_ISE_SB_EENSQ_ISF_SB_EEEEEaSH_aSH_NS1A_6fusion15FusionCallbacksIS1E_NS1I_17LinearCombinationIaiaiLNS_15FloatRoundStyleE2EEESG_S1H_JEEENS4_5SM1004TMEM4LOAD25SM100_TMEM_LOAD_16dp32b8xESX_NSY_INSZ_ILi0ELi4ELi3EEES12_NSQ_INS5_IJS13_NSA_ILi16EEEEEENS5_IJS1T_SB_EEEEEEENS4_39AutoVectorizingCopyWithAssumedAlignmentILi128EEENS4_14SM90_TMA_STOREES1X_S1Z_S1Z_EEEvvEEEEvNT_6ParamsE,(.L_x_159 - _ZN7cutlass13device_kernelINS_4gemm6kernel13GemmUniversalIN4cute5tupleIJiiiiEEENS1_10collective13CollectiveMmaINS1_35MainloopSm100TmaUmmaWarpSpecializedILi10ELi2ELi4ENS5_IJNS4_1CILi1EEESB_SB_EEEEENS5_IJNSA_ILi64EEENSA_ILi240EEESE_EEEaNS5_IJlSB_lEEEaSH_NS4_8TiledMMAINS4_8MMA_AtomIJNS4_15SM100_MMA_S8_SSIaaiLi64ELi240ELNS4_4UMMA5MajorE0ELSM_0ELNSL_8SaturateE0EEEEEENS4_6LayoutISC_NS5_IJNSA_ILi0EEESR_SR_EEEEENS5_IJNS4_10UnderscoreESU_SU_EEEEENS4_13SM90_TMA_LOADENS4_14ComposedLayoutINS4_7SwizzleILi2ELi4ELi3EEENS4_18smem_ptr_flag_bitsILi8EEENSQ_INS5_IJNSA_ILi8EEESE_EEENS5_IJSE_SB_EEEEEEEvNS4_8identityESX_S17_vS18_EENS_8epilogue10collective18CollectiveEpilogueINS1A_23Sm100TmaWarpSpecializedILi1ELi1ELi120ELb0ELb0EEEJSG_NS5_IJNSQ_ISE_SB_EENSQ_ISF_SB_EEEEEaSH_aSH_NS1A_6fusion15FusionCallbacksIS1E_NS1I_17LinearCombinationIaiaiLNS_15FloatRoundStyleE2EEESG_S1H_JEEENS4_5SM1004TMEM4LOAD25SM100_TMEM_LOAD_16dp32b8xESX_NSY_INSZ_ILi0ELi4ELi3EEES12_NSQ_INS5_IJS13_NSA_ILi16EEEEEENS5_IJS1T_SB_EEEEEEENS4_39AutoVectorizingCopyWithAssumedAlignmentILi128EEENS4_14SM90_TMA_STOREES1X_S1Z_S1Z_EEEvvEEEEvNT_6ParamsE)
        .other          _ZN7cutlass13device_kernelINS_4gemm6kernel13GemmUniversalIN4cute5tupleIJiiiiEEENS1_10collective13CollectiveMmaINS1_35MainloopSm100TmaUmmaWarpSpecializedILi10ELi2ELi4ENS5_IJNS4_1CILi1EEESB_SB_EEEEENS5_IJNSA_ILi64EEENSA_ILi240EEESE_EEEaNS5_IJlSB_lEEEaSH_NS4_8TiledMMAINS4_8MMA_AtomIJNS4_15SM100_MMA_S8_SSIaaiLi64ELi240ELNS4_4UMMA5MajorE0ELSM_0ELNSL_8SaturateE0EEEEEENS4_6LayoutISC_NS5_IJNSA_ILi0EEESR_SR_EEEEENS5_IJNS4_10UnderscoreESU_SU_EEEEENS4_13SM90_TMA_LOADENS4_14ComposedLayoutINS4_7SwizzleILi2ELi4ELi3EEENS4_18smem_ptr_flag_bitsILi8EEENSQ_INS5_IJNSA_ILi8EEESE_EEENS5_IJSE_SB_EEEEEEEvNS4_8identityESX_S17_vS18_EENS_8epilogue10collective18CollectiveEpilogueINS1A_23Sm100TmaWarpSpecializedILi1ELi1ELi120ELb0ELb0EEEJSG_NS5_IJNSQ_ISE_SB_EENSQ_ISF_SB_EEEEEaSH_aSH_NS1A_6fusion15FusionCallbacksIS1E_NS1I_17LinearCombinationIaiaiLNS_15FloatRoundStyleE2EEESG_S1H_JEEENS4_5SM1004TMEM4LOAD25SM100_TMEM_LOAD_16dp32b8xESX_NSY_INSZ_ILi0ELi4ELi3EEES12_NSQ_INS5_IJS13_NSA_ILi16EEEEEENS5_IJS1T_SB_EEEEEEENS4_39AutoVectorizingCopyWithAssumedAlignmentILi128EEENS4_14SM90_TMA_STOREES1X_S1Z_S1Z_EEEvvEEEEvNT_6ParamsE,@"STO_CUDA_ENTRY STV_DEFAULT"
_ZN7cutlass13device_kernelINS_4gemm6kernel13GemmUniversalIN4cute5tupleIJiiiiEEENS1_10collective13CollectiveMmaINS1_35MainloopSm100TmaUmmaWarpSpecializedILi10ELi2ELi4ENS5_IJNS4_1CILi1EEESB_SB_EEEEENS5_IJNSA_ILi64EEENSA_ILi240EEESE_EEEaNS5_IJlSB_lEEEaSH_NS4_8TiledMMAINS4_8MMA_AtomIJNS4_15SM100_MMA_S8_SSIaaiLi64ELi240ELNS4_4UMMA5MajorE0ELSM_0ELNSL_8SaturateE0EEEEEENS4_6LayoutISC_NS5_IJNSA_ILi0EEESR_SR_EEEEENS5_IJNS4_10UnderscoreESU_SU_EEEEENS4_13SM90_TMA_LOADENS4_14ComposedLayoutINS4_7SwizzleILi2ELi4ELi3EEENS4_18smem_ptr_flag_bitsILi8EEENSQ_INS5_IJNSA_ILi8EEESE_EEENS5_IJSE_SB_EEEEEEEvNS4_8identityESX_S17_vS18_EENS_8epilogue10collective18CollectiveEpilogueINS1A_23Sm100TmaWarpSpecializedILi1ELi1ELi120ELb0ELb0EEEJSG_NS5_IJNSQ_ISE_SB_EENSQ_ISF_SB_EEEEEaSH_aSH_NS1A_6fusion15FusionCallbacksIS1E_NS1I_17LinearCombinationIaiaiLNS_15FloatRoundStyleE2EEESG_S1H_JEEENS4_5SM1004TMEM4LOAD25SM100_TMEM_LOAD_16dp32b8xESX_NSY_INSZ_ILi0ELi4ELi3EEES12_NSQ_INS5_IJS13_NSA_ILi16EEEEEENS5_IJS1T_SB_EEEEEEENS4_39AutoVectorizingCopyWithAssumedAlignmentILi128EEENS4_14SM90_TMA_STOREES1X_S1Z_S1Z_EEEvvEEEEvNT_6ParamsE:
[----:B------:R-:W1:Y:S01]  /*0000*/  LDC R1, c[0x0][0x37c] ;  /* 0x0000df00ff017b82 */ /* 0x000e620000000800 */
[----:B------:R-:W2:Y:S01]  /*0010*/  S2R R6, SR_TID.X ;  /* 0x0000000000067919 */ /* 0x000ea20000002100 */
[----:B------:R-:W3:Y:S01]  /*0020*/  LDCU.64 UR8, c[0x0][0x890] ;  /* 0x00011200ff0877ac */ /* 0x000ee20008000a00 */
[----:B-1----:R-:W-:Y:S01]  /*0030*/  VIADD R1, R1, 0xffffffc8 ;  /* 0xffffffc801017836 */ /* 0x002fe20000000000 */
[----:B------:R-:W-:Y:S02]  /*0040*/  PRMT R244, RZ, 0x7610, R244 ;  /* 0x00007610fff47816 */ /* 0x000fe400000000f4 */
[----:B------:R-:W-:Y:S01]  /*0050*/  ELECT P3, URZ, PT ;  /* 0x0000000000ff782f */ /* 0x000fe20003860000 */
[----:B---3--:R-:W-:-:S04]  /*0060*/  UISETP.NE.U32.AND UP0, UPT, UR8, URZ, UPT ;  /* 0x000000ff0800728c */ /* 0x008fc8000bf05070 */
[----:B------:R-:W-:Y:S01]  /*0070*/  UISETP.NE.AND.EX UP0, UPT, UR9, URZ, UPT, UP0 ;  /* 0x000000ff0900728c */ /* 0x000fe2000bf05300 */
[----:B--2---:R-:W-:-:S05]  /*0080*/  SHF.R.U32.HI R2, RZ, 0x5, R6 ;  /* 0x00000005ff027819 */ /* 0x004fca0000011606 */
[----:B------:R-:W1:Y:S02]  /*0090*/  SHFL.IDX PT, R0, R2, RZ, 0x1f ;  /* 0x00001fff02007589 */ /* 0x000e6400000e0000 */
[----:B-1----:R-:W-:Y:S01]  /*00a0*/  R2UR UR22, R0 ;  /* 0x00000000001672ca */ /* 0x002fe200000e0000 */
[----:B------:R-:W-:-:S14]  /*00b0*/  BRA.U UP0, `(.L_x_0) ;  /* 0x0000000100307547 */ /* 0x000fdc000b800000 */
[----:B------:R-:W1:Y:S02]  /*00c0*/  LDCU.64 UR4, c[0x0][0x888] ;  /* 0x00011100ff0477ac */ /* 0x000e640008000a00 */
[----:B-1----:R-:W-:-:S04]  /*00d0*/  UISETP.NE.U32.AND UP0, UPT, UR4, URZ, UPT ;  /* 0x000000ff0400728c */ /* 0x002fc8000bf05070 */
[----:B------:R-:W-:-:S09]  /*00e0*/  UISETP.NE.AND.EX UP0, UPT, UR5, URZ, UPT, UP0 ;  /* 0x000000ff0500728c */ /* 0x000fd2000bf05300 */
[----:B------:R-:W-:Y:S05]  /*00f0*/  BRA.U !UP0, `(.L_x_1) ;  /* 0x0000000108187547 */ /* 0x000fea000b800000 */
[----:B------:R-:W1:Y:S01]  /*0100*/  LDC.64 R4, c[0x0][0x888] ;  /* 0x00022200ff047b82 */ /* 0x000e620000000a00 */
[----:B------:R-:W1:Y:S02]  /*0110*/  LDCU.64 UR4, c[0x0][0x358] ;  /* 0x00006b00ff0477ac */ /* 0x000e640008000a00 */
[----:B-1----:R-:W2:Y:S01]  /*0120*/  LDG.E R0, desc[UR4][R4.64] ;  /* 0x0000000404007981 */ /* 0x002ea2000c1e1900 */
[----:B------:R-:W-:Y:S01]  /*0130*/  HFMA2 R244, -RZ, RZ, 0, 5.9604644775390625e-08 ;  /* 0x00000001fff47431 */ /* 0x000fe200000001ff */
[----:B--2---:R-:W-:Y:S01]  /*0140*/  R2UR UR45, R0 ;  /* 0x00000000002d72ca */ /* 0x004fe200000e0000 */
[----:B------:R-:W-:Y:S05]  /*0150*/  BRA `(.L_x_0) ;  /* 0x0000000000087947 */ /* 0x000fea0003800000 */
.L_x_1:
[----:B------:R-:W-:Y:S01]  /*0160*/  HFMA2 R244, -RZ, RZ, 0, 5.9604644775390625e-08 ;  /* 0x00000001fff47431 */ /* 0x000fe200000001ff */
[----:B------:R-:W1:Y:S02]  /*0170*/  LDCU UR45, c[0x0][0x880] ;  /* 0x00011000ff2d77ac */ /* 0x000e640008000800 */
.L_x_0:
[----:B------:R-:W2:Y:S02]  /*0180*/  LDCU.64 UR4, c[0x0][0x8b0] ;  /* 0x00011600ff0477ac */ /* 0x000ea40008000a00 */
[----:B--2---:R-:W-:-:S04]  /*0190*/  UISETP.NE.U32.AND UP0, UPT, UR4, URZ, UPT ;  /* 0x000000ff0400728c */ /* 0x004fc8000bf05070 */
[----:B------:R-:W-:-:S09]  /*01a0*/  UISETP.NE.AND.EX UP0, UPT, UR5, URZ, UPT, UP0 ;  /* 0x000000ff0500728c */ /* 0x000fd2000bf05300 */
[----:B------:R-:W-:Y:S05]  /*01b0*/  BRA.U UP0, `(.L_x_2) ;  /* 0x0000000100287547 */ /* 0x000fea000b800000 */
[----:B------:R-:W2:Y:S02]  /*01c0*/  LDCU.64 UR4, c[0x0][0x8a8] ;  /* 0x00011500ff0477ac */ /* 0x000ea40008000a00 */
[----:B--2---:R-:W-:-:S04]  /*01d0*/  UISETP.NE.U32.AND UP0, UPT, UR4, URZ, UPT ;  /* 0x000000ff0400728c */ /* 0x004fc8000bf05070 */
[----:B------:R-:W-:-:S09]  /*01e0*/  UISETP.NE.AND.EX UP0, UPT, UR5, URZ, UPT, UP0 ;  /* 0x000000ff0500728c */ /* 0x000fd2000bf05300 */
[----:B------:R-:W-:Y:S05]  /*01f0*/  BRA.U !UP0, `(.L_x_3) ;  /* 0x0000000108147547 */ /* 0x000fea000b800000 */
[----:B------:R-:W2:Y:S01]  /*0200*/  LDC.64 R4, c[0x0][0x8a8] ;  /* 0x00022a00ff047b82 */ /* 0x000ea20000000a00 */
[----:B------:R-:W2:Y:S02]  /*0210*/  LDCU.64 UR4, c[0x0][0x358] ;  /* 0x00006b00ff0477ac */ /* 0x000ea40008000a00 */
[----:B--2---:R-:W2:Y:S02]  /*0220*/  LDG.E R0, desc[UR4][R4.64] ;  /* 0x0000000404007981 */ /* 0x004ea4000c1e1900 */
[----:B--2---:R-:W-:Y:S01]  /*0230*/  R2UR UR37, R0 ;  /* 0x00000000002572ca */ /* 0x004fe200000e0000 */
[----:B------:R-:W-:Y:S05]  /*0240*/  BRA `(.L_x_2) ;  /* 0x0000000000047947 */ /* 0x000fea0003800000 */
.L_x_3:
[----:B------:R-:W2:Y:S02]  /*0250*/  LDCU UR37, c[0x0][0x8a0] ;  /* 0x00011400ff2577ac */ /* 0x000ea40008000800 */
.L_x_2:
[----:B------:R-:W-:Y:S01]  /*0260*/  IMAD.U32 R4, RZ, RZ, UR22 ;  /* 0x00000016ff047e24 */ /* 0x000fe2000f8e00ff */
[----:B------:R-:W-:Y:S04]  /*0270*/  BSSY.RECONVERGENT B0, `(.L_x_4) ;  /* 0x000000c000007945 */ /* 0x000fe80003800200 */
[C---:B------:R-:W-:Y:S02]  /*0280*/  ISETP.NE.OR P1, PT, R4.reuse, 0x1, !P3 ;  /* 0x000000010400780c */ /* 0x040fe40005f25670 */
[----:B------:R-:W-:-:S11]  /*0290*/  ISETP.NE.OR P0, PT, R4, 0x3, !P3 ;  /* 0x000000030400780c */ /* 0x000fd60005f05670 */
[----:B------:R-:W-:Y:S05]  /*02a0*/  @P1 BRA `(.L_x_5) ;  /* 0x0000000000201947 */ /* 0x000fea0003800000 */
[----:B------:R-:W3:Y:S02]  /*02b0*/  LDCU.64 UR4, c[0x0][0x348] ;  /* 0x00006900ff0477ac */ /* 0x000ee40008000a00 */
[----:B---3--:R-:W-:Y:S02]  /*02c0*/  UIADD3 UR6, UP1, UPT, UR4, 0x80, URZ ;  /* 0x0000008004067890 */ /* 0x008fe4000ff3e0ff */
[----:B------:R-:W-:Y:S02]  /*02d0*/  UIADD3 UR4, UP0, UPT, UR4, 0x180, URZ ;  /* 0x0000018004047890 */ /* 0x000fe4000ff1e0ff */
[----:B------:R-:W-:Y:S02]  /*02e0*/  UIADD3.X UR7, UPT, UPT, URZ, UR5, URZ, UP1, !UPT ;  /* 0x00000005ff077290 */ /* 0x000fe40008ffe4ff */
[----:B------:R-:W-:-:S07]  /*02f0*/  UIADD3.X UR5, UPT, UPT, URZ, UR5, URZ, UP0, !UPT ;  /* 0x00000005ff057290 */ /* 0x000fce00087fe4ff */
[----:B------:R3:W-:Y:S02]  /*0300*/  UTMACCTL.PF [UR6] ;  /* 0x00000000060079b9 */ /* 0x0007e40008040000 */
[----:B------:R3:W-:Y:S02]  /*0310*/  UTMACCTL.PF [UR4] ;  /* 0x00000000040079b9 */ /* 0x0007e40008040000 */
[----:B---3--:R-:W-:Y:S01]  /*0320*/  NOP ;  /* 0x0000000000007918 */ /* 0x008fe20000000000 */
.L_x_5:
[----:B-12---:R-:W-:Y:S05]  /*0330*/  BSYNC.RECONVERGENT B0 ;  /* 0x0000000000007941 */ /* 0x006fea0003800200 */
.L_x_4:
[----:B------:R-:W-:Y:S04]  /*0340*/  BSSY.RECONVERGENT B0, `(.L_x_6) ;  /* 0x000000a000007945 */ /* 0x000fe80003800200 */
[----:B------:R-:W-:Y:S05]  /*0350*/  @P0 BRA `(.L_x_7) ;  /* 0x0000000000200947 */ /* 0x000fea0003800000 */
[----:B------:R-:W1:Y:S02]  /*0360*/  LDCU.64 UR4, c[0x0][0x348] ;  /* 0x00006900ff0477ac */ /* 0x000e640008000a00 */
[----:B-1----:R-:W-:Y:S02]  /*0370*/  UIADD3 UR6, UP1, UPT, UR4, 0x580, URZ ;  /* 0x0000058004067890 */ /* 0x002fe4000ff3e0ff */
[----:B------:R-:W-:Y:S02]  /*0380*/  UIADD3 UR4, UP0, UPT, UR4, 0x680, URZ ;  /* 0x0000068004047890 */ /* 0x000fe4000ff1e0ff */
[----:B------:R-:W-:Y:S02]  /*0390*/  UIADD3.X UR7, UPT, UPT, URZ, UR5, URZ, UP1, !UPT ;  /* 0x00000005ff077290 */ /* 0x000fe40008ffe4ff */
[----:B------:R-:W-:-:S07]  /*03a0*/  UIADD3.X UR5, UPT, UPT, URZ, UR5, URZ, UP0, !UPT ;  /* 0x00000005ff057290 */ /* 0x000fce00087fe4ff */
[----:B------:R1:W-:Y:S02]  /*03b0*/  UTMACCTL.PF [UR6] ;  /* 0x00000000060079b9 */ /* 0x0003e40008040000 */
[----:B------:R1:W-:Y:S02]  /*03c0*/  UTMACCTL.PF [UR4] ;  /* 0x00000000040079b9 */ /* 0x0003e40008040000 */
[----:B-1----:R-:W-:Y:S01]  /*03d0*/  NOP ;  /* 0x0000000000007918 */ /* 0x002fe20000000000 */
.L_x_7:
[----:B------:R-:W-:Y:S05]  /*03e0*/  BSYNC.RECONVERGENT B0 ;  /* 0x0000000000007941 */ /* 0x000fea0003800200 */
.L_x_6:
[----:B------:R-:W1:Y:S01]  /*03f0*/  LDCU.64 UR4, c[0x0][0x888] ;  /* 0x00011100ff0477ac */ /* 0x000e620008000a00 */
[----:B------:R-:W-:Y:S02]  /*0400*/  UISETP.EQ.U32.AND UP1, UPT, UR8, URZ, UPT ;  /* 0x000000ff0800728c */ /* 0x000fe4000bf22070 */
[----:B------:R-:W-:Y:S02]  /*0410*/  UPLOP3.LUT UP3, UPT, UPT, UPT, UPT, 0x80, 0x8 ;  /* 0x000000000008789c */ /* 0x000fe40003f6f070 */
[----:B-1----:R-:W-:-:S04]  /*0420*/  UISETP.NE.U32.AND UP0, UPT, UR4, URZ, UPT ;  /* 0x000000ff0400728c */ /* 0x002fc8000bf05070 */
[----:B------:R-:W-:-:S04]  /*0430*/  UISETP.NE.AND.EX UP2, UPT, UR5, URZ, UPT, UP0 ;  /* 0x000000ff0500728c */ /* 0x000fc8000bf45300 */
[----:B------:R-:W-:-:S04]  /*0440*/  UISETP.EQ.OR.EX UP4, UPT, UR9, URZ, !UP2, UP1 ;  /* 0x000000ff0900728c */ /* 0x000fc8000d782710 */
[----:B------:R-:W-:-:S06]  /*0450*/  UP2UR UR4, UPR, URZ, 0x10 ;  /* 0x00000010ff047883 */ /* 0x000fcc0008000000 */
[----:B------:R-:W-:-:S05]  /*0460*/  MOV R0, UR4 ;  /* 0x0000000400007c02 */ /* 0x000fca0008000f00 */
[----:B------:R1:W-:Y:S01]  /*0470*/  STL [R1+0x14], R0 ;  /* 0x0000140001007387 */ /* 0x0003e20000100800 */
[----:B------:R-:W-:Y:S05]  /*0480*/  BRA.U !UP4, `(.L_x_8) ;  /* 0x000000010c1c7547 */ /* 0x000fea000b800000 */
[----:B------:R-:W-:Y:S02]  /*0490*/  UISETP.NE.U32.AND UP1, UPT, UR8, URZ, UPT ;  /* 0x000000ff0800728c */ /* 0x000fe4000bf25070 */
[----:B------:R-:W-:Y:S02]  /*04a0*/  UISETP.NE.AND UP0, UPT, UR45, URZ, UPT ;  /* 0x000000ff2d00728c */ /* 0x000fe4000bf05270 */
[----:B------:R-:W-:Y:S02]  /*04b0*/  UISETP.NE.AND.EX UP1, UPT, UR9, URZ, UPT, UP1 ;  /* 0x000000ff0900728c */ /* 0x000fe4000bf25310 */
[----:B------:R-:W-:-:S09]  /*04c0*/  USEL UR4, URZ, 0xffffffff, UP2 ;  /* 0xffffffffff047887 */ /* 0x000fd20009000000 */
[----:B------:R-:W-:-:S04]  /*04d0*/  @!UP1 USEL UR4, URZ, 0xffffffff, UP0 ;  /* 0xffffffffff049887 */ /* 0x000fc80008000000 */
[----:B------:R-:W-:-:S04]  /*04e0*/  ULOP3.LUT UR4, UR4, 0x1, URZ, 0xc0, !UPT ;  /* 0x0000000104047892 */ /* 0x000fc8000f8ec0ff */
[----:B------:R-:W-:-:S11]  /*04f0*/  UISETP.NE.U32.AND UP3, UPT, UR4, 0x1, UPT ;  /* 0x000000010400788c */ /* 0x000fd6000bf65070 */
.L_x_8:
[----:B-1----:R-:W1:Y:S01]  /*0500*/  SHFL.IDX PT, R0, R2, RZ, 0x1f ;  /* 0x00001fff02007589 */ /* 0x002e6200000e0000 */
[----:B------:R-:W-:-:S04]  /*0510*/  UISETP.NE.AND UP0, UPT, UR22, 0x2, UPT ;  /* 0x000000021600788c */ /* 0x000fc8000bf05270 */
[----:B------:R-:W-:Y:S01]  /*0520*/  USEL UR50, URZ, 0x1, UP0 ;  /* 0x00000001ff327887 */ /* 0x000fe20008000000 */
[----:B-1----:R-:W-:-:S13]  /*0530*/  ISETP.NE.AND P0, PT, R0, RZ, PT ;  /* 0x000000ff0000720c */ /* 0x002fda0003f05270 */
[----:B------:R-:W-:Y:S05]  /*0540*/  @P0 BRA `(.L_x_9) ;  /* 0x0000000000840947 */ /* 0x000fea0003800000 */
[----:B------:R-:W-:Y:S01]  /*0550*/  ELECT P0, URZ, PT ;  /* 0x0000000000ff782f */ /* 0x000fe20003800000 */
[----:B------:R-:W-:-:S12]  /*0560*/  BSSY.RECONVERGENT B0, `(.L_x_9) ;  /* 0x000001f000007945 */ /* 0x000fd80003800200 */
[----:B------:R-:W-:Y:S05]  /*0570*/  @!P0 BRA `(.L_x_10) ;  /* 0x0000000000748947 */ /* 0x000fea0003800000 */
[----:B------:R-:W1:Y:S01]  /*0580*/  S2UR UR4, SR_CgaCtaId ;  /* 0x00000000000479c3 */ /* 0x000e620000008800 */
[----:B------:R-:W-:Y:S01]  /*0590*/  UMOV UR5, 0x400 ;  /* 0x0000040000057882 */ /* 0x000fe20000000000 */
[----:B------:R-:W-:Y:S02]  /*05a0*/  UMOV UR6, 0x1 ;  /* 0x0000000100067882 */ /* 0x000fe40000000000 */
[----:B------:R-:W-:-:S04]  /*05b0*/  UIADD3 UR6, UPT, UPT, -UR6, 0x100000, URZ ;  /* 0x0010000006067890 */ /* 0x000fc8000fffe1ff */
[----:B------:R-:W-:Y:S02]  /*05c0*/  USHF.L.U32 UR7, UR6, 0xb, URZ ;  /* 0x0000000b06077899 */ /* 0x000fe400080006ff */
[----:B------:R-:W-:Y:S02]  /*05d0*/  USHF.L.U32 UR6, UR6, 0x1, URZ ;  /* 0x0000000106067899 */ /* 0x000fe400080006ff */
[----:B-1----:R-:W-:Y:S01]  /*05e0*/  ULEA UR4, UR4, UR5, 0x18 ;  /* 0x0000000504047291 */ /* 0x002fe2000f8ec0ff */
[----:B------:R-:W1:Y:S11]  /*05f0*/  FENCE.VIEW.ASYNC.S ;  /* 0x00000000000073c6 */ /* 0x000e760000000000 */
[----:B-1----:R1:W2:Y:S01]  /*0600*/  SYNCS.EXCH.64 URZ, [UR4], UR6 ;  /* 0x0000000604ff75b2 */ /* 0x0022a20008000100 */
[----:B------:R1:W3:Y:S01]  /*0610*/  SYNCS.EXCH.64 URZ, [UR4+0x50], UR6 ;  /* 0x0000500604ff75b2 */ /* 0x0002e20008000100 */
[----:B------:R1:W4:Y:S01]  /*0620*/  SYNCS.EXCH.64 URZ, [UR4+0x8], UR6 ;  /* 0x0000080604ff75b2 */ /* 0x0003220008000100 */
[----:B------:R1:W1:Y:S01]  /*0630*/  SYNCS.EXCH.64 URZ, [UR4+0x58], UR6 ;  /* 0x0000580604ff75b2 */ /* 0x0002620008000100 */
        /* <DEDUP_REMOVED lines=16> */
[----:B------:R-:W-:Y:S01]  /*0740*/  NOP ;  /* 0x0000000000007918 */ /* 0x000fe20000000000 */
.L_x_10:
[----:B-1----:R-:W-:Y:S05]  /*0750*/  BSYNC.RECONVERGENT B0 ;  /* 0x0000000000007941 */ /* 0x002fea0003800200 */
.L_x_9:
[----:B------:R-:W1:Y:S01]  /*0760*/  SHFL.IDX PT, R0, R2, RZ, 0x1f ;  /* 0x00001fff02007589 */ /* 0x000e6200000e0000 */
[----:B------:R-:W-:Y:S01]  /*0770*/  NOP ;  /* 0x0000000000007918 */ /* 0x000fe20000000000 */
[----:B-1----:R-:W-:-:S13]  /*0780*/  ISETP.NE.AND P0, PT, R0, 0x1, PT ;  /* 0x000000010000780c */ /* 0x002fda0003f05270 */
[----:B------:R-:W-:Y:S05]  /*0790*/  @P0 BRA `(.L_x_11) ;  /* 0x0000000000400947 */ /* 0x000fea0003800000 */
[----:B------:R-:W1:Y:S01]  /*07a0*/  S2UR UR4, SR_CgaCtaId ;  /* 0x00000000000479c3 */ /* 0x000e620000008800 */
[----:B------:R-:W-:Y:S01]  /*07b0*/  UMOV UR5, 0x400 ;  /* 0x0000040000057882 */ /* 0x000fe20000000000 */
[----:B------:R-:W-:Y:S01]  /*07c0*/  UMOV UR8, 0x20 ;  /* 0x0000002000087882 */ /* 0x000fe20000000000 */
[----:B------:R-:W-:Y:S01]  /*07d0*/  UMOV UR6, 0x80 ;  /* 0x0000008000067882 */ /* 0x000fe20000000000 */
[----:B------:R-:W-:-:S04]  /*07e0*/  UIADD3 UR8, UPT, UPT, -UR8, 0x100000, URZ ;  /* 0x0010000008087890 */ /* 0x000fc8000fffe1ff */
[----:B------:R-:W-:Y:S02]  /*07f0*/  USHF.L.U32 UR9, UR8, 0xb, URZ ;  /* 0x0000000b08097899 */ /* 0x000fe400080006ff */
[----:B------:R-:W-:Y:S02]  /*0800*/  USHF.L.U32 UR8, UR8, 0x1, URZ ;  /* 0x0000000108087899 */ /* 0x000fe400080006ff */
[----:B------:R-:W-:-:S04]  /*0810*/  UIADD3 UR6, UPT, UPT, -UR6, 0x100000, URZ ;  /* 0x0010000006067890 */ /* 0x000fc8000fffe1ff */
[----:B------:R-:W-:Y:S02]  /*0820*/  USHF.L.U32 UR7, UR6, 0xb, URZ ;  /* 0x0000000b06077899 */ /* 0x000fe400080006ff */
[----:B------:R-:W-:Y:S01]  /*0830*/  USHF.L.U32 UR6, UR6, 0x1, URZ ;  /* 0x0000000106067899 */ /* 0x000fe200080006ff */
[----:B------:R-:W-:Y:S01]  /*0840*/  ELECT P0, URZ, PT ;  /* 0x0000000000ff782f */ /* 0x000fe20003800000 */
[----:B-1----:R-:W-:Y:S01]  /*0850*/  ULEA UR4, UR4, UR5, 0x18 ;  /* 0x0000000504047291 */ /* 0x002fe2000f8ec0ff */
[----:B------:R-:W1:Y:S11]  /*0860*/  FENCE.VIEW.ASYNC.S ;  /* 0x00000000000073c6 */ /* 0x000e760000000000 */
[----:B-1----:R1:W1:Y:S01]  /*0870*/  SYNCS.EXCH.64 URZ, [UR4+0xa0], UR8 ;  /* 0x0000a00804ff75b2 */ /* 0x0022620008000100 */
[----:B------:R1:W1:Y:S01]  /*0880*/  SYNCS.EXCH.64 URZ, [UR4+0xa8], UR6 ;  /* 0x0000a80604ff75b2 */ /* 0x0002620008000100 */
[----:B------:R-:W-:Y:S01]  /*0890*/  NOP ;  /* 0x0000000000007918 */ /* 0x000fe20000000000 */
.L_x_11:
[----:B------:R-:W5:Y:S01]  /*08a0*/  SHFL.IDX PT, R0, R2, RZ, 0x1f ;  /* 0x00001fff02007589 */ /* 0x000f6200000e0000 */
[----:B------:R-:W-:Y:S01]  /*08b0*/  NOP ;  /* 0x0000000000007918 */ /* 0x000fe20000000000 */
[----:B-----5:R-:W-:-:S13]  /*08c0*/  ISETP.NE.AND P0, PT, R0, 0x3, PT ;  /* 0x000000030000780c */ /* 0x020fda0003f05270 */
[----:B------:R-:W-:Y:S05]  /*08d0*/  @P0 BRA `(.L_x_12) ;  /* 0x0000000000300947 */ /* 0x000fea0003800000 */
[----:B-1----:R-:W1:Y:S01]  /*08e0*/  S2UR UR4, SR_CgaCtaId ;  /* 0x00000000000479c3 */ /* 0x002e620000008800 */
[----:B------:R-:W-:Y:S01]  /*08f0*/  UMOV UR5, 0x400 ;  /* 0x0000040000057882 */ /* 0x000fe20000000000 */
[----:B------:R-:W-:Y:S01]  /*0900*/  UMOV UR6, 0x20 ;  /* 0x0000002000067882 */ /* 0x000fe20000000000 */
[----:B------:R-:W-:Y:S01]  /*0910*/  ELECT P0, URZ, PT ;  /* 0x0000000000ff782f */ /* 0x000fe20003800000 */
[----:B------:R-:W-:-:S04]  /*0920*/  UIADD3 UR6, UPT, UPT, -UR6, 0x100000, URZ ;  /* 0x0010000006067890 */ /* 0x000fc8000fffe1ff */
[----:B------:R-:W-:Y:S02]  /*0930*/  USHF.L.U32 UR7, UR6, 0xb, URZ ;  /* 0x0000000b06077899 */ /* 0x000fe400080006ff */
[----:B------:R-:W-:Y:S02]  /*0940*/  USHF.L.U32 UR6, UR6, 0x1, URZ ;  /* 0x0000000106067899 */ /* 0x000fe400080006ff */
[----:B-1----:R-:W-:Y:S01]  /*0950*/  ULEA UR4, UR4, UR5, 0x18 ;  /* 0x0000000504047291 */ /* 0x002fe2000f8ec0ff */
[----:B------:R-:W1:Y:S11]  /*0960*/  FENCE.VIEW.ASYNC.S ;  /* 0x00000000000073c6 */ /* 0x000e760000000000 */
[----:B-1----:R1:W1:Y:S01]  /*0970*/  SYNCS.EXCH.64 URZ, [UR4+0xb0], UR6 ;  /* 0x0000b00604ff75b2 */ /* 0x0022620008000100 */
[----:B------:R1:W1:Y:S01]  /*0980*/  SYNCS.EXCH.64 URZ, [UR4+0xb8], UR6 ;  /* 0x0000b80604ff75b2 */ /* 0x0002620008000100 */
[----:B------:R-:W-:Y:S01]  /*0990*/  NOP ;  /* 0x0000000000007918 */ /* 0x000fe20000000000 */
.L_x_12:
[----:B------:R-:W5:Y:S01]  /*09a0*/  SHFL.IDX PT, R0, R2, RZ, 0x1f ;  /* 0x00001fff02007589 */ /* 0x000f6200000e0000 */
[----:B------:R-:W-:Y:S01]  /*09b0*/  NOP ;  /* 0x0000000000007918 */ /* 0x000fe20000000000 */
[----:B-----5:R-:W-:-:S13]  /*09c0*/  ISETP.NE.AND P0, PT, R0, 0x4, PT ;  /* 0x000000040000780c */ /* 0x020fda0003f05270 */
[----:B------:R-:W-:Y:S05]  /*09d0*/  @P0 BRA `(.L_x_13) ;  /* 0x00000000004c0947 */ /* 0x000fea0003800000 */
[----:B-1----:R-:W1:Y:S01]  /*09e0*/  S2UR UR4, SR_CgaCtaId ;  /* 0x00000000000479c3 */ /* 0x002e620000008800 */
[----:B------:R-:W-:Y:S01]  /*09f0*/  UMOV UR6, 0x100 ;  /* 0x0000010000067882 */ /* 0x000fe20000000000 */
[----:B------:R-:W-:Y:S01]  /*0a00*/  UMOV UR5, 0x400 ;  /* 0x0000040000057882 */ /* 0x000fe20000000000 */
[----:B------:R-:W-:Y:S01]  /*0a10*/  USEL UR6, UR6, 0xe0, UP3 ;  /* 0x000000e006067887 */ /* 0x000fe20009800000 */
[----:B------:R-:W-:Y:S01]  /*0a20*/  UMOV UR8, 0x1 ;  /* 0x0000000100087882 */ /* 0x000fe20000000000 */
[----:B------:R-:W-:Y:S01]  /*0a30*/  ELECT P0, URZ, PT ;  /* 0x0000000000ff782f */ /* 0x000fe20003800000 */
[----:B------:R-:W-:-:S04]  /*0a40*/  UIADD3 UR8, UPT, UPT, -UR8, 0x100000, URZ ;  /* 0x0010000008087890 */ /* 0x000fc8000fffe1ff */
[----:B------:R-:W-:Y:S02]  /*0a50*/  USHF.L.U32 UR9, UR8, 0xb, URZ ;  /* 0x0000000b08097899 */ /* 0x000fe400080006ff */
[----:B------:R-:W-:Y:S02]  /*0a60*/  USHF.L.U32 UR8, UR8, 0x1, URZ ;  /* 0x0000000108087899 */ /* 0x000fe400080006ff */
[----:B------:R-:W-:-:S04]  /*0a70*/  UIADD3 UR6, UPT, UPT, -UR6, 0x100000, URZ ;  /* 0x0010000006067890 */ /* 0x000fc8000fffe1ff */
[----:B------:R-:W-:Y:S02]  /*0a80*/  USHF.L.U32 UR7, UR6, 0xb, URZ ;  /* 0x0000000b06077899 */ /* 0x000fe400080006ff */
[----:B------:R-:W-:Y:S02]  /*0a90*/  USHF.L.U32 UR6, UR6, 0x1, URZ ;  /* 0x0000000106067899 */ /* 0x000fe400080006ff */
[----:B-1----:R-:W-:Y:S01]  /*0aa0*/  ULEA UR4, UR4, UR5, 0x18 ;  /* 0x0000000504047291 */ /* 0x002fe2000f8ec0ff */
[----:B------:R-:W1:Y:S11]  /*0ab0*/  FENCE.VIEW.ASYNC.S ;  /* 0x00000000000073c6 */ /* 0x000e760000000000 */
[----:B-1----:R1:W1:Y:S01]  /*0ac0*/  SYNCS.EXCH.64 URZ, [UR4+0xc0], UR8 ;  /* 0x0000c00804ff75b2 */ /* 0x0022620008000100 */
[----:B------:R1:W1:Y:S01]  /*0ad0*/  SYNCS.EXCH.64 URZ, [UR4+0xd0], UR6 ;  /* 0x0000d00604ff75b2 */ /* 0x0002620008000100 */
[----:B------:R1:W1:Y:S01]  /*0ae0*/  SYNCS.EXCH.64 URZ, [UR4+0xc8], UR8 ;  /* 0x0000c80804ff75b2 */ /* 0x0002620008000100 */
[----:B------:R1:W1:Y:S01]  /*0af0*/  SYNCS.EXCH.64 URZ, [UR4+0xd8], UR6 ;  /* 0x0000d80604ff75b2 */ /* 0x0002620008000100 */
[----:B------:R-:W-:Y:S01]  /*0b00*/  NOP ;  /* 0x0000000000007918 */ /* 0x000fe20000000000 */
.L_x_13:
[----:B------:R-:W5:Y:S01]  /*0b10*/  SHFL.IDX PT, R0, R2, RZ, 0x1f ;  /* 0x00001fff02007589 */ /* 0x000f6200000e0000 */
[----:B------:R-:W-:Y:S01]  /*0b20*/  NOP ;  /* 0x0000000000007918 */ /* 0x000fe20000000000 */
[----:B-----5:R-:W-:-:S13]  /*0b30*/  ISETP.NE.AND P0, PT, R0, 0x5, PT ;  /* 0x000000050000780c */ /* 0x020fda0003f05270 */
[----:B------:R-:W-:Y:S05]  /*0b40*/  @P0 BRA `(.L_x_14) ;  /* 0x0000000000580947 */ /* 0x000fea0003800000 */
[----:B-1----:R-:W1:Y:S01]  /*0b50*/  S2UR UR4, SR_CgaCtaId ;  /* 0x00000000000479c3 */ /* 0x002e620000008800 */
        /* <DEDUP_REMOVED lines=21> */
.L_x_14:
[----:B------:R-:W5:Y:S01]  /*0cb0*/  SHFL.IDX PT, R0, R2, RZ, 0x1f ;  /* 0x00001fff02007589 */ /* 0x000f6200000e0000 */
[----:B------:R-:W1:Y:S01]  /*0cc0*/  S2UR UR46, SR_CTAID.X ;  /* 0x00000000002e79c3 */ /* 0x000e620000002500 */
[----:B------:R-:W-:-:S07]  /*0cd0*/  NOP ;  /* 0x0000000000007918 */ /* 0x000fce0000000000 */
[----:B------:R-:W1:Y:S01]  /*0ce0*/  S2UR UR47, SR_CTAID.Y ;  /* 0x00000000002f79c3 */ /* 0x000e620000002600 */
[----:B-----5:R-:W-:-:S13]  /*0cf0*/  ISETP.NE.AND P0, PT, R0, 0x3, PT ;  /* 0x000000030000780c */ /* 0x020fda0003f05270 */
[----:B-1----:R-:W-:Y:S05]  /*0d00*/  @P0 BRA `(.L_x_15) ;  /* 0x0000000000380947 */ /* 0x002fea0003800000 */
[----:B------:R-:W1:Y:S01]  /*0d10*/  S2UR UR4, SR_CgaCtaId ;  /* 0x00000000000479c3 */ /* 0x000e620000008800 */
        /* <DEDUP_REMOVED lines=13> */
.L_x_15:
[----:B------:R-:W-:-:S05]  /*0df0*/  CS2R.32 R252, SR_CgaSize ;  /* 0x0000000000fc7805 */ /* 0x000fca0000008a00 */
[----:B------:R-:W-:-:S05]  /*0e00*/  IMAD R252, R252, -0xa0, RZ ;  /* 0xffffff60fcfc7824 */ /* 0x000fca00078e02ff */
[----:B------:R-:W-:-:S14]  /*0e10*/  R2UR UR5, R252 ;  /* 0x00000000fc0572ca */ /* 0x000fdc00000e0000 */
[----:B------:R-:W5:Y:S01]  /*0e20*/  LDCU UR5, c[0x0][UR5+0x2b0] ;  /* 0x00005600050577ac */ /* 0x000f620008000800 */
[----:B------:R-:W-:Y:S01]  /*0e30*/  I2FP.F32.U32 R0, UR46 ;  /* 0x0000002e00007c45 */ /* 0x000fe20008201000 */
[----:B------:R-:W-:Y:S01]  /*0e40*/  NOP ;  /* 0x0000000000007918 */ /* 0x000fe20000000000 */
[----:B------:R-:W-:Y:S02]  /*0e50*/  I2FP.F32.U32 R3, UR47 ;  /* 0x0000002f00037c45 */ /* 0x000fe40008201000 */
[----:B------:R-:W-:-:S05]  /*0e60*/  CS2R.32 R252, SR_CgaSize ;  /* 0x0000000000fc7805 */ /* 0x000fca0000008a00 */
[----:B------:R-:W-:-:S05]  /*0e70*/  IMAD R252, R252, -0xa0, RZ ;  /* 0xffffff60fcfc7824 */ /* 0x000fca00078e02ff */
[----:B-1----:R-:W-:-:S14]  /*0e80*/  R2UR UR4, R252 ;  /* 0x00000000fc0472ca */ /* 0x002fdc00000e0000 */
[----:B------:R-:W1:Y:S01]  /*0e90*/  LDCU UR4, c[0x0][UR4+0x2b4] ;  /* 0x00005680040477ac */ /* 0x000e620008000800 */
[----:B------:R-:W1:Y:S01]  /*0ea0*/  S2UR UR36, SR_CTAID.Z ;  /* 0x00000000002479c3 */ /* 0x000e620000002700 */
[----:B------:R-:W-:-:S05]  /*0eb0*/  CS2R.32 R252, SR_CgaSize ;  /* 0x0000000000fc7805 */ /* 0x000fca0000008a00 */
[----:B------:R-:W-:-:S05]  /*0ec0*/  IMAD R252, R252, -0xa0, RZ ;  /* 0xffffff60fcfc7824 */ /* 0x000fca00078e02ff */
[----:B------:R-:W-:-:S14]  /*0ed0*/  R2UR UR7, R252 ;  /* 0x00000000fc0772ca */ /* 0x000fdc00000e0000 */
[----:B------:R-:W2:Y:S01]  /*0ee0*/  LDCU UR7, c[0x0][UR7+0x2a0] ;  /* 0x00005400070777ac */ /* 0x000ea20008000800 */
[----:B------:R-:W3:Y:S01]  /*0ef0*/  LDCU UR23, c[0x0][0xb24] ;  /* 0x00016480ff1777ac */ /* 0x000ee20008000800 */
[----:B------:R-:W-:-:S05]  /*0f00*/  CS2R.32 R252, SR_CgaSize ;  /* 0x0000000000fc7805 */ /* 0x000fca0000008a00 */
[----:B------:R-:W-:-:S05]  /*0f10*/  IMAD R252, R252, -0xa0, RZ ;  /* 0xffffff60fcfc7824 */ /* 0x000fca00078e02ff */
[----:B------:R-:W-:-:S14]  /*0f20*/  R2UR UR8, R252 ;  /* 0x00000000fc0872ca */ /* 0x000fdc00000e0000 */
[----:B------:R-:W4:Y:S01]  /*0f30*/  LDCU UR8, c[0x0][UR8+0x2a4] ;  /* 0x00005480080877ac */ /* 0x000f220008000800 */
[----:B-----5:R-:W-:-:S04]  /*0f40*/  FMUL R0, R0, UR5 ;  /* 0x0000000500007c20 */ /* 0x020fc80008400000 */
[----:B------:R1:W5:Y:S01]  /*0f50*/  F2I.U32.TRUNC.NTZ R2, R0 ;  /* 0x0000000000027305 */ /* 0x000362000020f000 */
[----:B---3--:R-:W-:Y:S01]  /*0f60*/  UISETP.GE.AND UP0, UPT, UR23, 0x1, UPT ;  /* 0x000000011700788c */ /* 0x008fe2000bf06270 */
[----:B-1----:R-:W-:Y:S01]  /*0f70*/  FMUL R0, R3, UR4 ;  /* 0x0000000403007c20 */ /* 0x002fe20008400000 */
[----:B-----5:R-:W-:-:S05]  /*0f80*/  R2UR UR4, R2 ;  /* 0x00000000020472ca */ /* 0x020fca00000e0000 */
[----:B------:R-:W1:Y:S08]  /*0f90*/  F2I.U32.TRUNC.NTZ R0, R0 ;  /* 0x0000000000007305 */ /* 0x000e70000020f000 */
[----:B------:R-:W-:-:S04]  /*0fa0*/  UIADD3 UR5, UPT, UPT, -UR4, URZ, URZ ;  /* 0x000000ff04057290 */ /* 0x000fc8000fffe1ff */
[----:B--2---:R-:W-:Y:S01]  /*0fb0*/  UIMAD UR5, UR7, UR5, UR46 ;  /* 0x00000005070572a4 */ /* 0x004fe2000f8e022e */
[----:B-1----:R-:W-:-:S05]  /*0fc0*/  R2UR UR6, R0 ;  /* 0x00000000000672ca */ /* 0x002fca00000e0000 */
[----:B------:R-:W-:-:S05]  /*0fd0*/  IMAD.U32 R0, RZ, RZ, UR5 ;  /* 0x00000005ff007e24 */ /* 0x000fca000f8e00ff */
[----:B------:R1:W-:Y:S03]  /*0fe0*/  STL [R1], R0 ;  /* 0x0000000001007387 */ /* 0x0003e60000100800 */
[----:B------:R-:W-:-:S04]  /*0ff0*/  UIADD3 UR4, UPT, UPT, -UR6, URZ, URZ ;  /* 0x000000ff06047290 */ /* 0x000fc8000fffe1ff */
[----:B----4-:R-:W-:-:S06]  /*1000*/  UIMAD UR4, UR8, UR4, UR47 ;  /* 0x00000004080472a4 */ /* 0x010fcc000f8e022f */
[----:B------:R-:W-:Y:S01]  /*1010*/  IMAD.U32 R252, RZ, RZ, UR4 ;  /* 0x00000004fffc7e24 */ /* 0x000fe2000f8e00ff */
[----:B------:R-:W-:Y:S06]  /*1020*/  BAR.SYNC.DEFER_BLOCKING 0x0 ;  /* 0x0000000000007b1d */ /* 0x000fec0000010000 */
[----:B------:R-:W-:Y:S05]  /*1030*/  BRA.U !UP0, `(.L_x_16) ;  /* 0x0000000108d47547 */ /* 0x000fea000b800000 */
[----:B------:R-:W2:Y:S01]  /*1040*/  LDCU.128 UR12, c[0x0][0xb10] ;  /* 0x00016200ff0c77ac */ /* 0x000ea20008000c00 */
[----:B------:R-:W3:Y:S01]  /*1050*/  LDCU UR6, c[0x0][0x370] ;  /* 0x00006e00ff0677ac */ /* 0x000ee20008000800 */
[----:B------:R-:W4:Y:S01]  /*1060*/  LDCU UR5, c[0x0][0x374] ;  /* 0x00006e80ff0577ac */ /* 0x000f220008000800 */
[----:B------:R-:W5:Y:S01]  /*1070*/  LDCU UR24, c[0x0][0xb0c] ;  /* 0x00016180ff1877ac */ /* 0x000f620008000800 */
[----:B------:R-:W1:Y:S01]  /*1080*/  LDCU UR4, c[0x0][0xb20] ;  /* 0x00016400ff0477ac */ /* 0x000e620008000800 */
[----:B------:R-:W1:Y:S01]  /*1090*/  LDCU.64 UR8, c[0x0][0xb28] ;  /* 0x00016500ff0877ac */ /* 0x000e620008000a00 */
[----:B--2---:R-:W-:Y:S02]  /*10a0*/  UISETP.NE.AND UP0, UPT, UR14, 0x1, UPT ;  /* 0x000000010e00788c */ /* 0x004fe4000bf05270 */
[----:B----4-:R-:W-:Y:S02]  /*10b0*/  UIMAD.WIDE.U32 UR10, UR5, UR15, URZ ;  /* 0x0000000f050a72a5 */ /* 0x010fe4000f8e00ff */
[----:B---3--:R-:W-:-:S02]  /*10c0*/  UIMAD.WIDE.U32 UR18, UR6, UR12, URZ ;  /* 0x0000000c061272a5 */ /* 0x008fc4000f8e00ff */
[----:B-----5:R-:W-:Y:S02]  /*10d0*/  UISETP.NE.AND UP1, UPT, UR24, 0x1, UPT ;  /* 0x000000011800788c */ /* 0x020fe4000bf25270 */
[----:B------:R-:W-:Y:S01]  /*10e0*/  UISETP.NE.AND UP4, UPT, UR23, 0x1, UPT ;  /* 0x000000011700788c */ /* 0x000fe2000bf85270 */
[----:B------:R-:W-:Y:S02]  /*10f0*/  UMOV UR10, UR11 ;  /* 0x0000000b000a7c82 */ /* 0x000fe40008000000 */
[----:B------:R-:W-:Y:S01]  /*1100*/  UMOV UR18, UR19 ;  /* 0x0000001300127c82 */ /* 0x000fe20008000000 */
[----:B-1----:R-:W-:Y:S02]  /*1110*/  @UP0 USHF.R.U32.HI UR5, URZ, UR4, UR10 ;  /* 0x00000004ff050299 */ /* 0x002fe4000801160a */
[----:B------:R-:W-:Y:S02]  /*1120*/  UIMAD.WIDE.U32 UR20, UR47, UR15, URZ ;  /* 0x0000000f2f1472a5 */ /* 0x000fe4000f8e00ff */
[----:B------:R-:W-:-:S02]  /*1130*/  UIMAD.WIDE.U32 UR10, UR5, UR8, URZ ;  /* 0x00000008050a72a5 */ /* 0x000fc4000f8e00ff */
[----:B------:R-:W-:Y:S02]  /*1140*/  @UP1 USHF.R.U32.HI UR6, URZ, UR13, UR18 ;  /* 0x0000000dff061299 */ /* 0x000fe40008011612 */
[----:B------:R-:W-:Y:S02]  /*1150*/  UIMAD.WIDE.U32 UR16, UR46, UR12, URZ ;  /* 0x0000000c2e1072a5 */ /* 0x000fe4000f8e00ff */
[----:B------:R-:W-:Y:S01]  /*1160*/  UIMAD.WIDE.U32 UR18, UR6, UR8, URZ ;  /* 0x00000008061272a5 */ /* 0x000fe2000f8e00ff */
[----:B------:R-:W-:Y:S01]  /*1170*/  UMOV UR20, UR21 ;  /* 0x0000001500147c82 */ /* 0x000fe20008000000 */
[----:B------:R-:W-:Y:S01]  /*1180*/  UMOV UR10, UR11 ;  /* 0x0000000b000a7c82 */ /* 0x000fe20008000000 */
[----:B------:R-:W-:Y:S02]  /*1190*/  USHF.R.U32.HI UR20, URZ, UR4, UR20 ;  /* 0x00000004ff147299 */ /* 0x000fe40008011614 */
[----:B------:R-:W-:Y:S02]  /*11a0*/  @UP4 USHF.R.U32.HI UR5, URZ, UR9, UR10 ;  /* 0x00000009ff054299 */ /* 0x000fe4000801160a */
[----:B------:R-:W-:Y:S01]  /*11b0*/  UMOV UR7, UR19 ;  /* 0x0000001300077c82 */ /* 0x000fe20008000000 */
[----:B------:R-:W-:Y:S01]  /*11c0*/  UMOV UR16, UR17 ;  /* 0x0000001100107c82 */ /* 0x000fe20008000000 */
[----:B------:R-:W-:-:S02]  /*11d0*/  @UP4 USHF.R.U32.HI UR6, URZ, UR9, UR7 ;  /* 0x00000009ff064299 */ /* 0x000fc40008011607 */
[----:B------:R-:W-:Y:S02]  /*11e0*/  USHF.R.U32.HI UR13, URZ, UR13, UR16 ;  /* 0x0000000dff0d7299 */ /* 0x000fe40008011610 */
[----:B------:R-:W-:Y:S02]  /*11f0*/  USEL UR4, UR47, UR20, !UP0 ;  /* 0x000000142f047287 */ /* 0x000fe4000c000000 */
[----:B------:R-:W-:Y:S02]  /*1200*/  UIMAD UR7, UR5, UR23, URZ ;  /* 0x00000017050772a4 */ /* 0x000fe4000f8e02ff */
[----:B------:R-:W-:Y:S02]  /*1210*/  USEL UR5, UR46, UR13, !UP1 ;  /* 0x0000000d2e057287 */ /* 0x000fe4000c800000 */
[----:B------:R-:W-:Y:S02]  /*1220*/  UIMAD UR12, UR6, UR23, URZ ;  /* 0x00000017060c72a4 */ /* 0x000fe4000f8e02ff */
[----:B------:R-:W-:-:S02]  /*1230*/  UISETP.GE.AND UP0, UPT, UR4, UR7, UPT ;  /* 0x000000070400728c */ /* 0x000fc4000bf06270 */
[----:B------:R-:W-:Y:S02]  /*1240*/  UIMAD.WIDE.U32 UR10, UR4, UR8, URZ ;  /* 0x00000008040a72a5 */ /* 0x000fe4000f8e00ff */
[----:B------:R-:W-:Y:S02]  /*1250*/  UISETP.GE.OR UP0, UPT, UR5, UR12, UP0 ;  /* 0x0000000c0500728c */ /* 0x000fe40008706670 */
[----:B------:R-:W-:Y:S02]  /*1260*/  UIMAD.WIDE.U32 UR12, UR5, UR8, URZ ;  /* 0x00000008050c72a5 */ /* 0x000fe4000f8e00ff */
[----:B------:R-:W-:Y:S01]  /*1270*/  UIADD3 UR10, UPT, UPT, -UR4, URZ, URZ ;  /* 0x000000ff040a7290 */ /* 0x000fe2000fffe1ff */
[----:B------:R-:W-:Y:S01]  /*1280*/  UMOV UR8, UR11 ;  /* 0x0000000b00087c82 */ /* 0x000fe20008000000 */
[----:B------:R-:W-:Y:S02]  /*1290*/  UIADD3 UR11, UPT, UPT, -UR5, URZ, URZ ;  /* 0x000000ff050b7290 */ /* 0x000fe4000fffe1ff */
[----:B------:R-:W-:-:S03]  /*12a0*/  USHF.R.U32.HI UR8, URZ, UR9, UR8 ;  /* 0x00000009ff087299 */ /* 0x000fc60008011608 */
[----:B------:R-:W-:Y:S01]  /*12b0*/  @!UP0 UMOV UR7, UR13 ;  /* 0x0000000d00078c82 */ /* 0x000fe20008000000 */
[----:B------:R-:W-:Y:S02]  /*12c0*/  UIMAD UR47, UR14, UR10, UR47 ;  /* 0x0000000a0e2f72a4 */ /* 0x000fe4000f8e022f */
[----:B------:R-:W-:Y:S02]  /*12d0*/  USEL UR8, UR4, UR8, !UP4 ;  /* 0x0000000804087287 */ /* 0x000fe4000e000000 */
[----:B------:R-:W-:Y:S02]  /*12e0*/  @!UP0 USHF.R.U32.HI UR7, URZ, UR9, UR7 ;  /* 0x00000009ff078299 */ /* 0x000fe40008011607 */
[----:B------:R-:W-:Y:S02]  /*12f0*/  UIADD3 UR9, UPT, UPT, -UR8, URZ, URZ ;  /* 0x000000ff08097290 */ /* 0x000fe4000fffe1ff */
[----:B------:R-:W-:Y:S02]  /*1300*/  @!UP0 USEL UR7, UR5, UR7, !UP4 ;  /* 0x0000000705078287 */ /* 0x000fe4000e000000 */
[----:B------:R-:W-:-:S02]  /*1310*/  UIMAD UR9, UR23, UR9, UR4 ;  /* 0x00000009170972a4 */ /* 0x000fc4000f8e0204 */
[----:B------:R-:W-:Y:S02]  /*1320*/  @!UP0 UIADD3 UR8, UPT, UPT, UR8, -UR7, URZ ;  /* 0x8000000708088290 */ /* 0x000fe4000fffe0ff */
[----:B------:R-:W-:Y:S02]  /*1330*/  @!UP0 UIMAD UR6, UR9, UR6, UR7 ;  /* 0x00000006090682a4 */ /* 0x000fe4000f8e0207 */
[----:B------:R-:W-:Y:S02]  /*1340*/  @!UP0 UIMAD UR4, UR8, UR23, UR5 ;  /* 0x00000017080482a4 */ /* 0x000fe4000f8e0205 */
[----:B------:R-:W-:Y:S02]  /*1350*/  UIMAD UR46, UR24, UR11, UR46 ;  /* 0x0000000b182e72a4 */ /* 0x000fe4000f8e022e */
[----:B------:R-:W-:Y:S01]  /*1360*/  UIMAD UR47, UR4, UR14, UR47 ;  /* 0x0000000e042f72a4 */ /* 0x000fe2000f8e022f */
[----:B------:R-:W-:Y:S02]  /*1370*/  @!UP0 UMOV UR5, UR6 ;  /* 0x0000000600058c82 */ /* 0x000fe40008000000 */
[----:B------:R-:W-:-:S12]  /*1380*/  UIMAD UR46, UR5, UR24, UR46 ;  /* 0x00000018052e72a4 */ /* 0x000fd8000f8e022e */
.L_x_16:
[----:B------:R-:W2:Y:S01]  /*1390*/  LDCU UR4, c[0x0][0xb30] ;  /* 0x00016600ff0477ac */ /* 0x000ea20008000800 */
[----:B------:R-:W3:Y:S01]  /*13a0*/  S2UR UR5, SR_CgaCtaId ;  /* 0x00000000000579c3 */ /* 0x000ee20000008800 */
[----:B--2---:R-:W-:-:S09]  /*13b0*/  UISETP.NE.AND UP0, UPT, UR4, 0x1, UPT ;  /* 0x000000010400788c */ /* 0x004fd2000bf05270 */
[----:B---3--:R-:W-:Y:S05]  /*13c0*/  BRA.U UP0, `(.L_x_17) ;  /* 0x0000000100447547 */ /* 0x008fea000b800000 */
[----:B------:R-:W2:Y:S01]  /*13d0*/  LDCU.128 UR12, c[0x0][0xb10] ;  /* 0x00016200ff0c77ac */ /* 0x000ea20008000c00 */
[----:B------:R-:W3:Y:S01]  /*13e0*/  LDCU UR10, c[0x0][0xb0c] ;  /* 0x00016180ff0a77ac */ /* 0x000ee20008000800 */
[----:B------:R-:W4:Y:S01]  /*13f0*/  LDCU UR11, c[0x0][0xb20] ;  /* 0x00016400ff0b77ac */ /* 0x000f220008000800 */
[----:B--2---:R-:W-:Y:S02]  /*1400*/  UIMAD.WIDE.U32 UR8, UR46, UR12, URZ ;  /* 0x0000000c2e0872a5 */ /* 0x004fe4000f8e00ff */
[----:B------:R-:W-:Y:S02]  /*1410*/  UIMAD.WIDE.U32 UR6, UR47, UR15, URZ ;  /* 0x0000000f2f0672a5 */ /* 0x000fe4000f8e00ff */
[----:B---3--:R-:W-:Y:S02]  /*1420*/  UISETP.NE.AND UP1, UPT, UR10, 0x1, UPT ;  /* 0x000000010a00788c */ /* 0x008fe4000bf25270 */
[----:B------:R-:W-:Y:S01]  /*1430*/  UISETP.NE.AND UP0, UPT, UR14, 0x1, UPT ;  /* 0x000000010e00788c */ /* 0x000fe2000bf05270 */
[----:B------:R-:W-:-:S02]  /*1440*/  UMOV UR8, UR9 ;  /* 0x0000000900087c82 */ /* 0x000fc40008000000 */
[----:B------:R-:W-:Y:S01]  /*1450*/  UMOV UR4, UR7 ;  /* 0x0000000700047c82 */ /* 0x000fe20008000000 */
[----:B------:R-:W-:Y:S02]  /*1460*/  USHF.R.U32.HI UR8, URZ, UR13, UR8 ;  /* 0x0000000dff087299 */ /* 0x000fe40008011608 */
[----:B----4-:R-:W-:Y:S02]  /*1470*/  USHF.R.U32.HI UR4, URZ, UR11, UR4 ;  /* 0x0000000bff047299 */ /* 0x010fe40008011604 */
[----:B------:R-:W-:Y:S02]  /*1480*/  USEL UR6, UR46, UR8, !UP1 ;  /* 0x000000082e067287 */ /* 0x000fe4000c800000 */
[----:B------:R-:W-:-:S04]  /*1490*/  USEL UR4, UR47, UR4, !UP0 ;  /* 0x000000042f047287 */ /* 0x000fc8000c000000 */
[----:B------:R-:W-:Y:S02]  /*14a0*/  UIADD3 UR7, UPT, UPT, UR6, -UR4, URZ ;  /* 0x8000000406077290 */ /* 0x000fe4000fffe0ff */
[----:B------:R-:W-:Y:S02]  /*14b0*/  UIADD3 UR4, UPT, UPT, -UR6, UR4, URZ ;  /* 0x0000000406047290 */ /* 0x000fe4000fffe1ff */
[----:B------:R-:W-:Y:S02]  /*14c0*/  UIMAD UR47, UR7, UR14, UR47 ;  /* 0x0000000e072f72a4 */ /* 0x000fe4000f8e022f */
[----:B------:R-:W-:-:S12]  /*14d0*/  UIMAD UR46, UR4, UR10, UR46 ;  /* 0x0000000a042e72a4 */ /* 0x000fd8000f8e022e */
.L_x_17:
[----:B------:R-:W-:Y:S01]  /*14e0*/  BAR.SYNC.DEFER_BLOCKING 0x0 ;  /* 0x0000000000007b1d */ /* 0x000fe20000010000 */
[----:B------:R-:W-:Y:S01]  /*14f0*/  UISETP.NE.AND UP0, UPT, UR22, 0x2, UPT ;  /* 0x000000021600788c */ /* 0x000fe2000bf05270 */
[----:B------:R-:W-:Y:S02]  /*1500*/  ISETP.NE.OR P3, PT, R4, 0x2, !P3 ;  /* 0x000000020400780c */ /* 0x000fe40005f65670 */
[----:B------:R-:W-:Y:S02]  /*1510*/  LOP3.LUT R14, R6, 0x1f, RZ, 0xc0, !PT ;  /* 0x0000001f060e7812 */ /* 0x000fe400078ec0ff */
[----:B------:R-:W2:Y:S04]  /*1520*/  LDCU UR15, c[0x0][0xb24] ;  /* 0x00016480ff0f77ac */ /* 0x000ea80008000800 */
[----:B------:R-:W-:Y:S05]  /*1530*/  BRA.U UP0, `(.L_x_18) ;  /* 0x0000001500707547 */ /* 0x000fea000b800000 */
[----:B------:R-:W3:Y:S01]  /*1540*/  LDCU UR7, c[0x0][0x38c] ;  /* 0x00007180ff0777ac */ /* 0x000ee20008000800 */
[----:B------:R-:W-:Y:S01]  /*1550*/  PLOP3.LUT P1, PT, PT, PT, UP3, 0x80, 0x8 ;  /* 0x000000000008781c */ /* 0x000fe20003f2f038 */
[----:B------:R-:W-:Y:S01]  /*1560*/  HFMA2 R12, -RZ, RZ, 0, 0 ;  /* 0x00000000ff0c7431 */ /* 0x000fe200000001ff */
[----:B------:R-:W-:Y:S01]  /*1570*/  ISETP.EQ.OR P2, PT, R14, RZ, P3 ;  /* 0x000000ff0e00720c */ /* 0x000fe20001f42670 */
[----:B-1----:R-:W-:Y:S01]  /*1580*/  IMAD.MOV.U32 R0, RZ, RZ, 0x1 ;  /* 0x00000001ff007424 */ /* 0x002fe200078e00ff */
[----:B------:R-:W-:Y:S01]  /*1590*/  PLOP3.LUT P1, PT, P1, PT, PT, 0x8, 0x80 ;  /* 0x000000000080781c */ /* 0x000fe20000f2e170 */
[----:B------:R-:W-:Y:S01]  /*15a0*/  IMAD.MOV.U32 R9, RZ, RZ, RZ ;  /* 0x000000ffff097224 */ /* 0x000fe200078e00ff */
[----:B------:R-:W-:Y:S01]  /*15b0*/  MOV R11, 0x1 ;  /* 0x00000001000b7802 */ /* 0x000fe20000000f00 */
[----:B------:R-:W-:Y:S01]  /*15c0*/  IMAD.MOV.U32 R10, RZ, RZ, RZ ;  /* 0x000000ffff0a7224 */ /* 0x000fe200078e00ff */
[----:B------:R-:W1:Y:S01]  /*15d0*/  LDCU UR40, c[0x0][0x370] ;  /* 0x00006e00ff2877ac */ /* 0x000e620008000800 */
[----:B------:R-:W4:Y:S01]  /*15e0*/  LDCU.64 UR26, c[0x0][0x348] ;  /* 0x00006900ff1a77ac */ /* 0x000f220008000a00 */
[----:B------:R-:W1:Y:S01]  /*15f0*/  LDCU UR39, c[0x0][0x374] ;  /* 0x00006e80ff2777ac */ /* 0x000e620008000800 */
[----:B---3--:R-:W-:-:S02]  /*1600*/  UIADD3 UR6, UPT, UPT, UR7, 0x3f, URZ ;  /* 0x0000003f07067890 */ /* 0x008fc4000fffe0ff */
[----:B------:R-:W-:Y:S02]  /*1610*/  UIADD3 UR44, UPT, UPT, UR7, 0x7e, URZ ;  /* 0x0000007e072c7890 */ /* 0x000fe4000fffe0ff */
[----:B------:R-:W-:-:S04]  /*1620*/  USHF.R.S32.HI UR4, URZ, 0x1f, UR6 ;  /* 0x0000001fff047899 */ /* 0x000fc80008011406 */
[----:B------:R-:W-:Y:S02]  /*1630*/  ULEA.HI UR4, UR4, UR6, URZ, 0x6 ;  /* 0x0000000604047291 */ /* 0x000fe4000f8f30ff */
[----:B------:R-:W-:Y:S02]  /*1640*/  UIADD3 UR6, UPT, UPT, UR7, -0x1, URZ ;  /* 0xffffffff07067890 */ /* 0x000fe4000fffe0ff */
[----:B------:R-:W-:Y:S02]  /*1650*/  USHF.R.S32.HI UR42, URZ, 0x6, UR4 ;  /* 0x00000006ff2a7899 */ /* 0x000fe40008011404 */
[----:B------:R-:W-:Y:S02]  /*1660*/  UISETP.GE.U32.AND UP1, UPT, UR6, -0x7f, UPT ;  /* 0xffffff810600788c */ /* 0x000fe4000bf26070 */
[----:B------:R-:W-:Y:S01]  /*1670*/  UISETP.LT.U32.AND UP0, UPT, UR42, 0xa, UPT ;  /* 0x0000000a2a00788c */ /* 0x000fe2000bf01070 */
[----:B------:R-:W-:-:S03]  /*1680*/  UMOV UR7, URZ ;  /* 0x000000ff00077c82 */ /* 0x000fc60008000000 */
[----:B------:R-:W-:-:S04]  /*1690*/  USEL UR41, UR42, 0xa, UP0 ;  /* 0x0000000a2a297887 */ /* 0x000fc80008000000 */
[----:B------:R-:W-:Y:S02]  /*16a0*/  UIADD3 UR21, UPT, UPT, UR41, -0x1, URZ ;  /* 0xffffffff29157890 */ /* 0x000fe4000fffe0ff */
[----:B------:R-:W-:Y:S02]  /*16b0*/  @UP1 UIADD3 UR21, UPT, UPT, UR41, URZ, URZ ;  /* 0x000000ff29151290 */ /* 0x000fe4000fffe0ff */
[----:B------:R-:W-:Y:S02]  /*16c0*/  UIADD3 UR43, UPT, UPT, UR42, -UR41, URZ ;  /* 0x800000292a2b7290 */ /* 0x000fe4000fffe0ff */
[----:B-1--4-:R-:W-:-:S12]  /*16d0*/  UIADD3 UR21, UPT, UPT, UR21, 0x1, URZ ;  /* 0x0000000115157890 */ /* 0x012fd8000fffe0ff */
.L_x_36:
[----:B------:R-:W-:Y:S01]  /*16e0*/  UISETP.NE.AND UP0, UPT, UR5, URZ, UPT ;  /* 0x000000ff0500728c */ /* 0x000fe2000bf05270 */
[----:B------:R-:W1:Y:S08]  /*16f0*/  S2UR UR5, SR_CgaCtaId ;  /* 0x00000000000579c3 */ /* 0x000e700000008800 */
[----:B------:R-:W-:Y:S05]  /*1700*/  BRA.U UP0, `(.L_x_19) ;  /* 0x0000000100347547 */ /* 0x000fea000b800000 */
[----:B------:R-:W3:Y:S01]  /*1710*/  S2R R2, SR_CgaCtaId ;  /* 0x0000000000027919 */ /* 0x000ee20000008800 */
[----:B------:R-:W-:-:S04]  /*1720*/  MOV R3, 0x400 ;  /* 0x0000040000037802 */ /* 0x000fc80000000f00 */
[----:B---3--:R-:W-:Y:S02]  /*1730*/  LEA R2, R2, R3, 0x18 ;  /* 0x0000000302027211 */ /* 0x008fe400078ec0ff */
[----:B------:R-:W-:-:S03]  /*1740*/  SHF.L.U32 R3, R11, 0x1f, RZ ;  /* 0x0000001f0b037819 */ /* 0x000fc600000006ff */
[----:B------:R-:W-:-:S04]  /*1750*/  IMAD R2, R10, 0x8, R2 ;  /* 0x000000080a027824 */ /* 0x000fc800078e0202 */
[----:B------:R-:W3:Y:S02]  /*1760*/  SYNCS.PHASECHK.TRANS64.TRYWAIT P0, [R2+URZ+0x130], R3 ;  /* 0x00013003020075a7 */ /* 0x000ee400080011ff */
[----:B---3--:R-:W-:Y:S05]  /*1770*/  @!P0 BRA `(.L_x_20) ;  /* 0x0000008c00908947 */ /* 0x008fea0003800000 */
.L_x_111:
[----:B------:R3:W-:Y:S02]  /*1780*/  SYNCS.ARRIVE.TRANS64.A1T0 RZ, [R2+URZ+0x120], RZ ;  /* 0x000120ff02ff79a7 */ /* 0x0007e400081000ff */
[----:B---3--:R-:W-:-:S05]  /*1790*/  VIADD R2, R10, 0x1 ;  /* 0x000000010a027836 */ /* 0x008fca0000000000 */
[----:B------:R-:W-:-:S04]  /*17a0*/  ISETP.NE.AND P0, PT, R2, 0x2, PT ;  /* 0x000000020200780c */ /* 0x000fc80003f05270 */
[----:B------:R-:W-:Y:S02]  /*17b0*/  SEL R3, RZ, 0x1, P0 ;  /* 0x00000001ff037807 */ /* 0x000fe40000000000 */
[----:B------:R-:W-:Y:S02]  /*17c0*/  SEL R10, R2, RZ, P0 ;  /* 0x000000ff020a7207 */ /* 0x000fe40000000000 */
[----:B------:R-:W-:-:S07]  /*17d0*/  LOP3.LUT R11, R11, R3, RZ, 0x3c, !PT ;  /* 0x000000030b0b7212 */ /* 0x000fce00078e3cff */
.L_x_19:
[----:B------:R-:W-:Y:S01]  /*17e0*/  UMOV UR4, 0x400 ;  /* 0x0000040000047882 */ /* 0x000fe20000000000 */
[----:B------:R-:W-:Y:S01]  /*17f0*/  SHF.L.U32 R2, R0, 0x1f, RZ ;  /* 0x0000001f00027819 */ /* 0x000fe200000006ff */
[----:B-1----:R-:W-:Y:S02]  /*1800*/  ULEA UR4, UR5, UR4, 0x18 ;  /* 0x0000000405047291 */ /* 0x002fe4000f8ec0ff */
[----:B------:R-:W-:Y:S02]  /*1810*/  UISETP.GE.U32.AND UP0, UPT, UR44, 0x7f, UPT ;  /* 0x0000007f2c00788c */ /* 0x000fe4000bf06070 */
[----:B------:R-:W-:Y:S02]  /*1820*/  ULEA UR6, UR7, UR4, 0x3 ;  /* 0x0000000407067291 */ /* 0x000fe4000f8e18ff */
[----:B------:R-:W-:Y:S02]  /*1830*/  USHF.L.U32 UR35, UR46, 0x6, URZ ;  /* 0x000000062e237899 */ /* 0x000fe400080006ff */
[----:B------:R-:W-:Y:S01]  /*1840*/  UIMAD UR11, UR47, 0xf0, URZ ;  /* 0x000000f02f0b78a4 */ /* 0x000fe2000f8e02ff */
[----:B------:R-:W-:-:S04]  /*1850*/  UMOV UR14, URZ ;  /* 0x000000ff000e7c82 */ /* 0x000fc80008000000 */
[----:B------:R1:W3:Y:S01]  /*1860*/  SYNCS.PHASECHK.TRANS64.TRYWAIT P0, [UR6+0x50], R2 ;  /* 0x00005002ff0075a7 */ /* 0x0002e20008001106 */
[----:B------:R-:W-:Y:S06]  /*1870*/  BRA.U !UP0, `(.L_x_21) ;  /* 0x0000000108a87547 */ /* 0x000fec000b800000 */
[----:B------:R-:W-:Y:S01]  /*1880*/  UMOV UR13, URZ ;  /* 0x000000ff000d7c82 */ /* 0x000fe20008000000 */
[----:B------:R-:W-:-:S05]  /*1890*/  UMOV UR6, UR7 ;  /* 0x0000000700067c82 */ /* 0x000fca0008000000 */
.L_x_26:
[----:B---3--:R-:W-:Y:S01]  /*18a0*/  @!P3 MOV R3, 0x4c00 ;  /* 0x00004c000003b802 */ /* 0x008fe20000000f00 */
[----:B----4-:R-:W-:Y:S01]  /*18b0*/  ULEA UR33, UR6, UR4, 0x3 ;  /* 0x0000000406217291 */ /* 0x010fe2000f8e18ff */
[----:B-1-3--:R-:W-:Y:S11]  /*18c0*/  @P0 BRA `(.L_x_22) ;  /* 0x00000000000c0947 */ /* 0x00aff60003800000 */
[----:B-1----:R-:W-:Y:S04]  /*18d0*/  SHF.L.U32 R2, R0, 0x1f, RZ ;  /* 0x0000001f00027819 */ /* 0x002fe800000006ff */
[----:B------:R-:W1:Y:S02]  /*18e0*/  SYNCS.PHASECHK.TRANS64.TRYWAIT P0, [UR33+0x50], R2 ;  /* 0x00005002ff0075a7 */ /* 0x000e640008001121 */
[----:B-1----:R-:W-:Y:S05]  /*18f0*/  @!P0 BRA `(.L_x_23) ;  /* 0x0000008c00448947 */ /* 0x002fea0003800000 */
.L_x_22:
[----:B------:R3:W-:Y:S01]  /*1900*/  @!P3 SYNCS.ARRIVE.TRANS64 RZ, [UR33], R3 ;  /* 0x00000003ffffb9a7 */ /* 0x0007e20008000021 */
[----:B------:R-:W-:Y:S04]  /*1910*/  BSSY.RECONVERGENT B0, `(.L_x_24) ;  /* 0x0000003000007945 */ /* 0x000fe80003800200 */
[----:B------:R-:W-:Y:S05]  /*1920*/  @P2 BRA `(.L_x_25) ;  /* 0x0000000000042947 */ /* 0x000fea0003800000 */
[----:B--2---:R-:W-:Y:S05]  /*1930*/  BPT.TRAP 0x1 ;  /* 0x000000040000795c */ /* 0x004fea0000300000 */
.L_x_25:
[----:B--2---:R-:W-:Y:S05]  /*1940*/  BSYNC.RECONVERGENT B0 ;  /* 0x0000000000007941 */ /* 0x004fea0003800200 */
.L_x_24:
[----:B------:R-:W-:Y:S02]  /*1950*/  UIADD3 UR7, UPT, UPT, UR6, 0x1, URZ ;  /* 0x0000000106077890 */ /* 0x000fe4000fffe0ff */
[----:B------:R-:W-:Y:S02]  /*1960*/  UIADD3 UR18, UP1, UPT, UR26, 0x80, URZ ;  /* 0x000000801a127890 */ /* 0x000fe4000ff3e0ff */
[----:B------:R-:W-:Y:S02]  /*1970*/  UISETP.NE.AND UP0, UPT, UR7, 0xa, UPT ;  /* 0x0000000a0700788c */ /* 0x000fe4000bf05270 */
[----:B------:R-:W-:Y:S02]  /*1980*/  ULEA UR32, UR6, UR4, 0xc ;  /* 0x0000000406207291 */ /* 0x000fe4000f8e60ff */
[----:B------:R-:W-:Y:S02]  /*1990*/  USEL UR9, URZ, 0x1, UP0 ;  /* 0x00000001ff097887 */ /* 0x000fe40008000000 */
[----:B------:R-:W-:Y:S02]  /*19a0*/  USEL UR7, UR7, URZ, UP0 ;  /* 0x000000ff07077287 */ /* 0x000fe40008000000 */
[----:B------:R-:W-:Y:S02]  /*19b0*/  USHF.L.U32 UR34, UR13, 0x6, URZ ;  /* 0x000000060d227899 */ /* 0x000fe400080006ff */
[----:B------:R-:W-:Y:S01]  /*19c0*/  ULEA UR8, UR7, UR4, 0x3 ;  /* 0x0000000407087291 */ /* 0x000fe2000f8e18ff */
[----:B------:R-:W-:Y:S01]  /*19d0*/  LOP3.LUT R0, R0, UR9, RZ, 0x3c, !PT ;  /* 0x0000000900007c12 */ /* 0x000fe2000f8e3cff */
[----:B------:R-:W-:Y:S02]  /*19e0*/  UIADD3.X UR19, UPT, UPT, URZ, UR27, URZ, UP1, !UPT ;  /* 0x0000001bff137290 */ /* 0x000fe40008ffe4ff */
[----:B------:R-:W-:Y:S01]  /*19f0*/  UIADD3 UR32, UPT, UPT, UR32, 0x7a00, URZ ;  /* 0x00007a0020207890 */ /* 0x000fe2000fffe0ff */
[----:B-1----:R-:W-:Y:S01]  /*1a00*/  SHF.L.U32 R2, R0, 0x1f, RZ ;  /* 0x0000001f00027819 */ /* 0x002fe200000006ff */
[----:B------:R-:W-:Y:S02]  /*1a10*/  UIADD3 UR16, UP0, UPT, UR26, 0x180, URZ ;  /* 0x000001801a107890 */ /* 0x000fe4000ff1e0ff */
[----:B------:R-:W-:Y:S01]  /*1a20*/  UIADD3 UR13, UPT, UPT, UR13, 0x1, URZ ;  /* 0x000000010d0d7890 */ /* 0x000fe2000fffe0ff */
[----:B------:R4:W1:Y:S01]  /*1a30*/  SYNCS.PHASECHK.TRANS64.TRYWAIT P0, [UR8+0x50], R2 ;  /* 0x00005002ff0075a7 */ /* 0x0008620008001108 */
[----:B------:R-:W-:Y:S01]  /*1a40*/  UIMAD UR8, UR6, 0x3c00, UR4 ;  /* 0x00003c00060878a4 */ /* 0x000fe2000f8e0204 */
[----:B------:R-:W-:Y:S01]  /*1a50*/  UMOV UR22, 0x0 ;  /* 0x0000000000167882 */ /* 0x000fe20000000000 */
[----:B------:R-:W-:Y:S02]  /*1a60*/  UMOV UR23, 0x10000000 ;  /* 0x1000000000177882 */ /* 0x000fe40000000000 */
[----:B------:R-:W-:Y:S01]  /*1a70*/  UIADD3 UR8, UPT, UPT, UR8, 0x11a00, URZ ;  /* 0x00011a0008087890 */ /* 0x000fe2000fffe0ff */
[----:B------:R4:W-:Y:S01]  /*1a80*/  UTMALDG.3D [UR32], [UR18], desc[UR22] ;  /* 0x00001620120075b4 */ /* 0x0009e20008011000 */
[----:B------:R-:W-:Y:S01]  /*1a90*/  UIADD3.X UR17, UPT, UPT, URZ, UR27, URZ, UP0, !UPT ;  /* 0x0000001bff117290 */ /* 0x000fe200087fe4ff */
[----:B------:R-:W-:Y:S01]  /*1aa0*/  UMOV UR12, UR36 ;  /* 0x00000024000c7c82 */ /* 0x000fe20008000000 */
[----:B------:R-:W-:Y:S01]  /*1ab0*/  UMOV UR9, UR33 ;  /* 0x0000002100097c82 */ /* 0x000fe20008000000 */
[----:B------:R-:W-:Y:S01]  /*1ac0*/  UMOV UR10, UR34 ;  /* 0x00000022000a7c82 */ /* 0x000fe20008000000 */
[----:B------:R-:W-:Y:S01]  /*1ad0*/  UISETP.NE.AND UP0, UPT, UR13, UR21, UPT ;  /* 0x000000150d00728c */ /* 0x000fe2000bf05270 */
[----:B------:R-:W-:Y:S01]  /*1ae0*/  UMOV UR14, UR21 ;  /* 0x00000015000e7c82 */ /* 0x000fe20008000000 */
[----:B------:R-:W-:Y:S03]  /*1af0*/  UMOV UR6, UR7 ;  /* 0x0000000700067c82 */ /* 0x000fe60008000000 */
[----:B------:R4:W-:Y:S04]  /*1b00*/  UTMALDG.3D [UR8], [UR16], desc[UR22] ;  /* 0x00001608100075b4 */ /* 0x0009e80008011000 */
[----:B------:R-:W-:Y:S05]  /*1b10*/  BRA.U UP0, `(.L_x_26) ;  /* 0xfffffffd00607547 */ /* 0x000fea000b83ffff */
.L_x_21:
[----:B------:R-:W-:Y:S01]  /*1b20*/  ULEA UR6, UR7, UR4, 0x3 ;  /* 0x0000000407067291 */ /* 0x000fe2000f8e18ff */
[----:B-1--4-:R-:W-:Y:S01]  /*1b30*/  SHF.L.U32 R2, R0, 0x1f, RZ ;  /* 0x0000001f00027819 */ /* 0x012fe200000006ff */
[----:B------:R-:W-:Y:S01]  /*1b40*/  @!P1 SYNCS.ARRIVE.TRANS64.A1T0 RZ, [UR4+0xb8], RZ ;  /* 0x0000b8ffffff99a7 */ /* 0x000fe20008100004 */
[----:B------:R-:W-:-:S06]  /*1b50*/  UISETP.GT.AND UP0, UPT, UR42, UR41, UPT ;  /* 0x000000292a00728c */ /* 0x000fcc000bf04270 */
[----:B---3--:R1:W3:Y:S03]  /*1b60*/  SYNCS.PHASECHK.TRANS64.TRYWAIT P0, [UR6+0x50], R2 ;  /* 0x00005002ff0075a7 */ /* 0x0082e60008001106 */
[----:B------:R-:W-:Y:S05]  /*1b70*/  BRA.U !UP0, `(.L_x_27) ;  /* 0x0000000108ac7547 */ /* 0x000fea000b800000 */
[----:B------:R-:W-:Y:S01]  /*1b80*/  UIADD3 UR13, UPT, UPT, UR43, UR14, URZ ;  /* 0x0000000e2b0d7290 */ /* 0x000fe2000fffe0ff */
[----:B------:R-:W-:-:S11]  /*1b90*/  UMOV UR6, UR7 ;  /* 0x0000000700067c82 */ /* 0x000fd60008000000 */
.L_x_32:
[----:B---3--:R-:W-:Y:S01]  /*1ba0*/  @!P3 MOV R3, 0x4c00 ;  /* 0x00004c000003b802 */ /* 0x008fe20000000f00 */
[----:B----4-:R-:W-:Y:S01]  /*1bb0*/  ULEA UR17, UR6, UR4, 0x3 ;  /* 0x0000000406117291 */ /* 0x010fe2000f8e18ff */
[----:B-1-3--:R-:W-:Y:S11]  /*1bc0*/  @P0 BRA `(.L_x_28) ;  /* 0x00000000000c0947 */ /* 0x00aff60003800000 */
[----:B-1----:R-:W-:Y:S04]  /*1bd0*/  SHF.L.U32 R2, R0, 0x1f, RZ ;  /* 0x0000001f00027819 */ /* 0x002fe800000006ff */
[----:B------:R-:W1:Y:S02]  /*1be0*/  SYNCS.PHASECHK.TRANS64.TRYWAIT P0, [UR17+0x50], R2 ;  /* 0x00005002ff0075a7 */ /* 0x000e640008001111 */
[----:B-1----:R-:W-:Y:S05]  /*1bf0*/  @!P0 BRA `(.L_x_29) ;  /* 0x00000088009c8947 */ /* 0x002fea0003800000 */
.L_x_28:
[----:B------:R3:W-:Y:S01]  /*1c00*/  @!P3 SYNCS.ARRIVE.TRANS64 RZ, [UR17], R3 ;  /* 0x00000003ffffb9a7 */ /* 0x0007e20008000011 */
[----:B------:R-:W-:Y:S04]  /*1c10*/  BSSY.RECONVERGENT B0, `(.L_x_30) ;  /* 0x0000003000007945 */ /* 0x000fe80003800200 */
[----:B------:R-:W-:Y:S05]  /*1c20*/  @P2 BRA `(.L_x_31) ;  /* 0x0000000000042947 */ /* 0x000fea0003800000 */
[----:B--2---:R-:W-:Y:S05]  /*1c30*/  BPT.TRAP 0x1 ;  /* 0x000000040000795c */ /* 0x004fea0000300000 */
.L_x_31:
[----:B--2---:R-:W-:Y:S05]  /*1c40*/  BSYNC.RECONVERGENT B0 ;  /* 0x0000000000007941 */ /* 0x004fea0003800200 */
.L_x_30:
[----:B------:R-:W-:Y:S02]  /*1c50*/  UIADD3 UR7, UPT, UPT, UR6, 0x1, URZ ;  /* 0x0000000106077890 */ /* 0x000fe4000fffe0ff */
[----:B------:R-:W-:Y:S02]  /*1c60*/  ULEA UR16, UR6, UR4, 0xc ;  /* 0x0000000406107291 */ /* 0x000fe4000f8e60ff */
[----:B------:R-:W-:Y:S02]  /*1c70*/  UISETP.NE.AND UP0, UPT, UR7, 0xa, UPT ;  /* 0x0000000a0700788c */ /* 0x000fe4000bf05270 */
[----:B------:R-:W-:Y:S02]  /*1c80*/  UIADD3 UR24, UP1, UPT, UR26, 0x80, URZ ;  /* 0x000000801a187890 */ /* 0x000fe4000ff3e0ff */
[----:B------:R-:W-:Y:S02]  /*1c90*/  USEL UR9, URZ, 0x1, UP0 ;  /* 0x00000001ff097887 */ /* 0x000fe40008000000 */
[----:B------:R-:W-:Y:S02]  /*1ca0*/  USEL UR7, UR7, URZ, UP0 ;  /* 0x000000ff07077287 */ /* 0x000fe40008000000 */
[----:B------:R-:W-:Y:S02]  /*1cb0*/  USHF.L.U32 UR18, UR14, 0x6, URZ ;  /* 0x000000060e127899 */ /* 0x000fe400080006ff */
[----:B------:R-:W-:Y:S01]  /*1cc0*/  ULEA UR8, UR7, UR4, 0x3 ;  /* 0x0000000407087291 */ /* 0x000fe2000f8e18ff */
[----:B------:R-:W-:Y:S01]  /*1cd0*/  LOP3.LUT R0, R0, UR9, RZ, 0x3c, !PT ;  /* 0x0000000900007c12 */ /* 0x000fe2000f8e3cff */
[----:B------:R-:W-:Y:S02]  /*1ce0*/  UIADD3 UR16, UPT, UPT, UR16, 0x7a00, URZ ;  /* 0x00007a0010107890 */ /* 0x000fe4000fffe0ff */
[----:B------:R-:W-:Y:S01]  /*1cf0*/  UIADD3.X UR25, UPT, UPT, URZ, UR27, URZ, UP1, !UPT ;  /* 0x0000001bff197290 */ /* 0x000fe20008ffe4ff */
[----:B-1----:R-:W-:Y:S01]  /*1d00*/  SHF.L.U32 R2, R0, 0x1f, RZ ;  /* 0x0000001f00027819 */ /* 0x002fe200000006ff */
[----:B------:R-:W-:Y:S02]  /*1d10*/  UIADD3 UR22, UP0, UPT, UR26, 0x180, URZ ;  /* 0x000001801a167890 */ /* 0x000fe4000ff1e0ff */
[----:B------:R-:W-:Y:S01]  /*1d20*/  UIADD3 UR14, UPT, UPT, UR14, 0x1, URZ ;  /* 0x000000010e0e7890 */ /* 0x000fe2000fffe0ff */
[----:B------:R4:W1:Y:S01]  /*1d30*/  SYNCS.PHASECHK.TRANS64.TRYWAIT P0, [UR8+0x50], R2 ;  /* 0x00005002ff0075a7 */ /* 0x0008620008001108 */
[----:B------:R-:W-:Y:S01]  /*1d40*/  UIMAD UR8, UR6, 0x3c00, UR4 ;  /* 0x00003c00060878a4 */ /* 0x000fe2000f8e0204 */
[----:B------:R-:W-:Y:S01]  /*1d50*/  UMOV UR28, 0x0 ;  /* 0x00000000001c7882 */ /* 0x000fe20000000000 */
[----:B------:R-:W-:Y:S01]  /*1d60*/  UMOV UR29, 0x10000000 ;  /* 0x10000000001d7882 */ /* 0x000fe20000000000 */
[----:B------:R-:W-:Y:S01]  /*1d70*/  UMOV UR19, UR35 ;  /* 0x0000002300137c82 */ /* 0x000fe20008000000 */
[----:B------:R-:W-:Y:S01]  /*1d80*/  UMOV UR20, UR36 ;  /* 0x0000002400147c82 */ /* 0x000fe20008000000 */
[----:B------:R-:W-:Y:S01]  /*1d90*/  UIADD3 UR8, UPT, UPT, UR8, 0x11a00, URZ ;  /* 0x00011a0008087890 */ /* 0x000fe2000fffe0ff */
[----:B------:R4:W-:Y:S01]  /*1da0*/  UTMALDG.3D [UR16], [UR24], desc[UR28] ;  /* 0x00001c10180075b4 */ /* 0x0009e20008011000 */
[----:B------:R-:W-:Y:S01]  /*1db0*/  UIADD3.X UR23, UPT, UPT, URZ, UR27, URZ, UP0, !UPT ;  /* 0x0000001bff177290 */ /* 0x000fe200087fe4ff */
[----:B------:R-:W-:Y:S01]  /*1dc0*/  UMOV UR12, UR36 ;  /* 0x00000024000c7c82 */ /* 0x000fe20008000000 */
[----:B------:R-:W-:Y:S01]  /*1dd0*/  UMOV UR9, UR17 ;  /* 0x0000001100097c82 */ /* 0x000fe20008000000 */
[----:B------:R-:W-:Y:S01]  /*1de0*/  UMOV UR10, UR18 ;  /* 0x00000012000a7c82 */ /* 0x000fe20008000000 */
[----:B------:R-:W-:Y:S01]  /*1df0*/  UISETP.NE.AND UP0, UPT, UR14, UR13, UPT ;  /* 0x0000000d0e00728c */ /* 0x000fe2000bf05270 */
[----:B------:R-:W-:Y:S04]  /*1e00*/  UMOV UR6, UR7 ;  /* 0x0000000700067c82 */ /* 0x000fe80008000000 */
[----:B------:R4:W-:Y:S04]  /*1e10*/  UTMALDG.3D [UR8], [UR22], desc[UR28] ;  /* 0x00001c08160075b4 */ /* 0x0009e80008011000 */
[----:B------:R-:W-:Y:S05]  /*1e20*/  BRA.U UP0, `(.L_x_32) ;  /* 0xfffffffd005c7547 */ /* 0x000fea000b83ffff */
.L_x_27:
[C---:B---3--:R-:W-:Y:S01]  /*1e30*/  LEA R3, R9.reuse, UR4, 0x3 ;  /* 0x0000000409037c11 */ /* 0x048fe2000f8e18ff */
[----:B------:R-:W-:Y:S01]  /*1e40*/  NOP ;  /* 0x0000000000007918 */ /* 0x000fe20000000000 */
[----:B-1--4-:R-:W-:Y:S02]  /*1e50*/  SHF.L.U32 R2, R12, 0x1f, RZ ;  /* 0x0000001f0c027819 */ /* 0x012fe400000006ff */
[----:B------:R-:W-:Y:S02]  /*1e60*/  LEA R4, R9, UR4, 0x4 ;  /* 0x0000000409047c11 */ /* 0x000fe4000f8e20ff */
[----:B------:R-:W1:Y:S02]  /*1e70*/  SYNCS.PHASECHK.TRANS64.TRYWAIT P0, [R3+URZ+0xc0], R2 ;  /* 0x0000c002030075a7 */ /* 0x000e6400080011ff */
[----:B-1----:R-:W-:Y:S05]  /*1e80*/  @!P0 BRA `(.L_x_33) ;  /* 0x0000008800108947 */ /* 0x002fea0003800000 */
.L_x_114:
[----:B------:R-:W3:Y:S01]  /*1e90*/  LDS.128 R4, [R4+0x150] ;  /* 0x0001500004047984 */ /* 0x000ee20000000c00 */
[----:B--2---:R-:W-:Y:S01]  /*1ea0*/  UISETP.GE.AND UP0, UPT, UR15, 0x1, UPT ;  /* 0x000000010f00788c */ /* 0x004fe2000bf06270 */
[----:B------:R-:W-:Y:S01]  /*1eb0*/  @!PT LDS RZ, [RZ] ;  /* 0x00000000fffff984 */ /* 0x000fe20000000800 */
[----:B------:R-:W-:Y:S01]  /*1ec0*/  @!PT LDS RZ, [RZ] ;  /* 0x00000000fffff984 */ /* 0x000fe20000000800 */
[----:B------:R-:W-:Y:S01]  /*1ed0*/  @!PT LDS RZ, [RZ] ;  /* 0x00000000fffff984 */ /* 0x000fe20000000800 */
[----:B------:R-:W-:Y:S01]  /*1ee0*/  @!PT LDS RZ, [RZ] ;  /* 0x00000000fffff984 */ /* 0x000fe20000000800 */
[----:B------:R2:W-:Y:S06]  /*1ef0*/  MEMBAR.ALL.CTA ;  /* 0x0000000000007992 */ /* 0x0005ec0000008000 */
[----:B--2---:R-:W2:Y:S01]  /*1f00*/  FENCE.VIEW.ASYNC.S ;  /* 0x00000000000073c6 */ /* 0x004ea20000000000 */
[----:B---3--:R-:W-:-:S13]  /*1f10*/  LOP3.LUT P0, RZ, R6, 0x1, RZ, 0xc0, !PT ;  /* 0x0000000106ff7812 */ /* 0x008fda000780c0ff */
[----:B--2---:R-:W-:Y:S01]  /*1f20*/  VOTEU.ANY UP1, P0 ;  /* 0x0000000000ff7886 */ /* 0x004fe20000020100 */
[----:B------:R-:W-:-:S13]  /*1f30*/  PLOP3.LUT P0, PT, PT, PT, UP1, 0x80, 0x8 ;  /* 0x000000000008781c */ /* 0x000fda0003f0f018 */
[----:B-1----:R-:W-:Y:S02]  /*1f40*/  @P0 LOP3.LUT R2, R5, 0xffff, RZ, 0xc0, !PT ;  /* 0x0000ffff05020812 */ /* 0x002fe400078ec0ff */
[----:B------:R-:W-:Y:S02]  /*1f50*/  @P0 MOV R8, R4 ;  /* 0x0000000400080202 */ /* 0x000fe40000000f00 */
[----:B------:R-:W-:Y:S01]  /*1f60*/  @P0 R2UR UR8, R2 ;  /* 0x00000000020802ca */ /* 0x000fe200000e0000 */
[----:B------:R-:W-:Y:S01]  /*1f70*/  VIADD R2, R3, 0xd0 ;  /* 0x000000d003027836 */ /* 0x000fe20000000000 */
[----:B------:R-:W-:Y:S02]  /*1f80*/  @P0 SHF.R.U32.HI R4, RZ, 0x10, R5 ;  /* 0x00000010ff040819 */ /* 0x000fe40000011605 */
[----:B------:R-:W-:Y:S02]  /*1f90*/  @P0 R2UR UR9, R8 ;  /* 0x00000000080902ca */ /* 0x000fe400000e0000 */
[----:B------:R-:W-:-:S02]  /*1fa0*/  PRMT R2, RZ, 0x654, R2 ;  /* 0x00000654ff027816 */ /* 0x000fc40000000002 */
[----:B------:R-:W-:Y:S02]  /*1fb0*/  @P0 R2UR UR6, R4 ;  /* 0x00000000040602ca */ /* 0x000fe400000e0000 */
[----:B------:R1:W-:Y:S03]  /*1fc0*/  SYNCS.ARRIVE.TRANS64.RED.A1T0 RZ, [R2+URZ], RZ ;  /* 0x000000ff02ff79a7 */ /* 0x0003e600081004ff */
[----:B------:R-:W-:-:S04]  /*1fd0*/  @UP1 UMOV UR37, UR8 ;  /* 0x0000000800251c82 */ /* 0x000fc80008000000 */
[----:B------:R-:W-:-:S04]  /*1fe0*/  @UP1 UMOV UR38, UR9 ;  /* 0x0000000900261c82 */ /* 0x000fc80008000000 */
[----:B------:R-:W-:Y:S01]  /*1ff0*/  @UP1 UMOV UR36, UR6 ;  /* 0x0000000600241c82 */ /* 0x000fe20008000000 */
[----:B------:R-:W-:Y:S05]  /*2000*/  BRA.U !UP0, `(.L_x_34) ;  /* 0x0000000108d47547 */ /* 0x000fea000b800000 */
[----:B------:R-:W2:Y:S01]  /*2010*/  LDCU.128 UR28, c[0x0][0xb10] ;  /* 0x00016200ff1c77ac */ /* 0x000ea20008000c00 */
[----:B------:R-:W3:Y:S01]  /*2020*/  LDCU UR14, c[0x0][0xb20] ;  /* 0x00016400ff0e77ac */ /* 0x000ee20008000800 */
[----:B------:R-:W4:Y:S01]  /*2030*/  LDCU UR20, c[0x0][0xb0c] ;  /* 0x00016180ff1477ac */ /* 0x000f220008000800 */
[----:B------:R-:W5:Y:S01]  /*2040*/  LDCU.64 UR10, c[0x0][0xb28] ;  /* 0x00016500ff0a77ac */ /* 0x000f620008000a00 */
[----:B------:R-:W-:Y:S02]  /*2050*/  UISETP.NE.AND UP3, UPT, UR15, 0x1, UPT ;  /* 0x000000010f00788c */ /* 0x000fe4000bf65270 */
[----:B--2---:R-:W-:Y:S02]  /*2060*/  UIMAD.WIDE.U32 UR8, UR39, UR31, URZ ;  /* 0x0000001f270872a5 */ /* 0x004fe4000f8e00ff */
[----:B------:R-:W-:Y:S02]  /*2070*/  UIMAD.WIDE.U32 UR12, UR40, UR28, URZ ;  /* 0x0000001c280c72a5 */ /* 0x000fe4000f8e00ff */
[----:B------:R-:W-:-:S02]  /*2080*/  UISETP.NE.AND UP0, UPT, UR30, 0x1, UPT ;  /* 0x000000011e00788c */ /* 0x000fc4000bf05270 */
[----:B------:R-:W-:Y:S01]  /*2090*/  UIMAD.WIDE.U32 UR18, UR37, UR31, URZ ;  /* 0x0000001f251272a5 */ /* 0x000fe2000f8e00ff */
[----:B------:R-:W-:Y:S02]  /*20a0*/  UMOV UR8, UR9 ;  /* 0x0000000900087c82 */ /* 0x000fe40008000000 */
[----:B------:R-:W-:Y:S01]  /*20b0*/  UMOV UR6, UR13 ;  /* 0x0000000d00067c82 */ /* 0x000fe20008000000 */
[----:B---3--:R-:W-:Y:S02]  /*20c0*/  USHF.R.U32.HI UR8, URZ, UR14, UR8 ;  /* 0x0000000eff087299 */ /* 0x008fe40008011608 */
[----:B----4-:R-:W-:Y:S02]  /*20d0*/  UISETP.NE.AND UP2, UPT, UR20, 0x1, UPT ;  /* 0x000000011400788c */ /* 0x010fe4000bf45270 */
[----:B------:R-:W-:Y:S02]  /*20e0*/  USHF.R.U32.HI UR6, URZ, UR29, UR6 ;  /* 0x0000001dff067299 */ /* 0x000fe40008011606 */
[----:B------:R-:W-:-:S02]  /*20f0*/  USEL UR8, UR39, UR8, !UP0 ;  /* 0x0000000827087287 */ /* 0x000fc4000c000000 */
[----:B------:R-:W-:Y:S02]  /*2100*/  USEL UR9, UR40, UR6, !UP2 ;  /* 0x0000000628097287 */ /* 0x000fe4000d000000 */
[----:B-----5:R-:W-:Y:S01]  /*2110*/  UIMAD.WIDE.U32 UR12, UR8, UR10, URZ ;  /* 0x0000000a080c72a5 */ /* 0x020fe2000f8e00ff */
[----:B------:R-:W-:Y:S01]  /*2120*/  UMOV UR6, UR19 ;  /* 0x0000001300067c82 */ /* 0x000fe20008000000 */
[----:B------:R-:W-:Y:S02]  /*2130*/  UIMAD.WIDE.U32 UR16, UR38, UR28, URZ ;  /* 0x0000001c261072a5 */ /* 0x000fe4000f8e00ff */
[----:B------:R-:W-:-:S03]  /*2140*/  UIMAD.WIDE.U32 UR18, UR9, UR10, URZ ;  /* 0x0000000a091272a5 */ /* 0x000fc6000f8e00ff */
[----:B------:R-:W-:Y:S01]  /*2150*/  UMOV UR12, UR13 ;  /* 0x0000000d000c7c82 */ /* 0x000fe20008000000 */
[----:B------:R-:W-:Y:S02]  /*2160*/  USHF.R.U32.HI UR6, URZ, UR14, UR6 ;  /* 0x0000000eff067299 */ /* 0x000fe40008011606 */
[----:B------:R-:W-:Y:S01]  /*2170*/  @UP3 USHF.R.U32.HI UR8, URZ, UR11, UR12 ;  /* 0x0000000bff083299 */ /* 0x000fe2000801160c */
[----:B------:R-:W-:Y:S01]  /*2180*/  UMOV UR16, UR17 ;  /* 0x0000001100107c82 */ /* 0x000fe20008000000 */
[----:B------:R-:W-:Y:S01]  /*2190*/  UMOV UR18, UR19 ;  /* 0x0000001300127c82 */ /* 0x000fe20008000000 */
[----:B------:R-:W-:Y:S02]  /*21a0*/  USHF.R.U32.HI UR29, URZ, UR29, UR16 ;  /* 0x0000001dff1d7299 */ /* 0x000fe40008011610 */
[----:B------:R-:W-:Y:S02]  /*21b0*/  USEL UR6, UR37, UR6, !UP0 ;  /* 0x0000000625067287 */ /* 0x000fe4000c000000 */
[----:B------:R-:W-:-:S02]  /*21c0*/  @UP3 USHF.R.U32.HI UR9, URZ, UR11, UR18 ;  /* 0x0000000bff093299 */ /* 0x000fc40008011612 */
[----:B------:R-:W-:Y:S02]  /*21d0*/  UIMAD UR12, UR15, UR8, URZ ;  /* 0x000000080f0c72a4 */ /* 0x000fe4000f8e02ff */
[----:B------:R-:W-:Y:S02]  /*21e0*/  USEL UR8, UR38, UR29, !UP2 ;  /* 0x0000001d26087287 */ /* 0x000fe4000d000000 */
[----:B------:R-:W-:Y:S02]  /*21f0*/  UIMAD UR14, UR15, UR9, URZ ;  /* 0x000000090f0e72a4 */ /* 0x000fe4000f8e02ff */
[----:B------:R-:W-:Y:S02]  /*2200*/  UISETP.GE.AND UP0, UPT, UR6, UR12, UPT ;  /* 0x0000000c0600728c */ /* 0x000fe4000bf06270 */
[----:B------:R-:W-:Y:S02]  /*2210*/  UIMAD.WIDE.U32 UR12, UR6, UR10, URZ ;  /* 0x0000000a060c72a5 */ /* 0x000fe4000f8e00ff */
[----:B------:R-:W-:-:S02]  /*2220*/  UISETP.GE.OR UP0, UPT, UR8, UR14, UP0 ;  /* 0x0000000e0800728c */ /* 0x000fc40008706670 */
        /* <DEDUP_REMOVED lines=19> */
.L_x_34:
[----:B------:R-:W2:Y:S02]  /*2360*/  LDCU UR6, c[0x0][0xb30] ;  /* 0x00016600ff0677ac */ /* 0x000ea40008000800 */
[----:B--2---:R-:W-:-:S09]  /*2370*/  UISETP.NE.AND UP0, UPT, UR6, 0x1, UPT ;  /* 0x000000010600788c */ /* 0x004fd2000bf05270 */
[----:B------:R-:W-:Y:S05]  /*2380*/  BRA.U UP0, `(.L_x_35) ;  /* 0x0000000100447547 */ /* 0x000fea000b800000 */
        /* <DEDUP_REMOVED lines=17> */
.L_x_35:
[----:B-1----:R-:W2:Y:S01]  /*24a0*/  LDL R2, [R1] ;  /* 0x0000000001027983 */ /* 0x002ea20000100800 */
[----:B------:R-:W-:Y:S02]  /*24b0*/  R2UR UR6, R252 ;  /* 0x00000000fc0672ca */ /* 0x000fe400000e0000 */
[----:B------:R-:W-:-:S11]  /*24c0*/  PLOP3.LUT P1, PT, PT, PT, PT, 0x80, 0x8 ;  /* 0x000000000008781c */ /* 0x000fd60003f2f070 */
[----:B------:R-:W-:Y:S01]  /*24d0*/  UIADD3 UR47, UPT, UPT, UR37, UR6, URZ ;  /* 0x00000006252f7290 */ /* 0x000fe2000fffe0ff */
[----:B--2---:R-:W-:Y:S01]  /*24e0*/  R2UR UR8, R2 ;  /* 0x00000000020872ca */ /* 0x004fe200000e0000 */
[----:B------:R-:W-:-:S05]  /*24f0*/  VIADD R2, R9, 0x1 ;  /* 0x0000000109027836 */ /* 0x000fca0000000000 */
[----:B------:R-:W-:-:S04]  /*2500*/  ISETP.NE.AND P0, PT, R2, 0x2, PT ;  /* 0x000000020200780c */ /* 0x000fc80003f05270 */
[----:B------:R-:W-:Y:S02]  /*2510*/  SEL R3, RZ, 0x1, P0 ;  /* 0x00000001ff037807 */ /* 0x000fe40000000000 */
[----:B------:R-:W-:Y:S01]  /*2520*/  SEL R9, R2, RZ, P0 ;  /* 0x000000ff02097207 */ /* 0x000fe20000000000 */
[----:B------:R-:W-:Y:S01]  /*2530*/  UIADD3 UR46, UPT, UPT, UR38, UR8, URZ ;  /* 0x00000008262e7290 */ /* 0x000fe2000fffe0ff */
[----:B------:R-:W-:Y:S01]  /*2540*/  LOP3.LUT R12, R12, R3, RZ, 0x3c, !PT ;  /* 0x000000030c0c7212 */ /* 0x000fe200078e3cff */
[----:B------:R-:W-:Y:S10]  /*2550*/  BRA.U UP1, `(.L_x_36) ;  /* 0xfffffff101607547 */ /* 0x000ff4000b83ffff */
[----:B------:R-:W-:Y:S01]  /*2560*/  UIADD3 UR8, UPT, UPT, UR4, 0x50, URZ ;  /* 0x0000005004087890 */ /* 0x000fe2000fffe0ff */
[----:B------:R-:W-:-:S03]  /*2570*/  SHF.L.U32 R2, R0, 0x1f, RZ ;  /* 0x0000001f00027819 */ /* 0x000fc600000006ff */
[----:B------:R-:W-:-:S09]  /*2580*/  ULEA UR4, UR7, UR8, 0x3 ;  /* 0x0000000807047291 */ /* 0x000fd2000f8e18ff */
[----:B------:R-:W1:Y:S02]  /*2590*/  SYNCS.PHASECHK.TRANS64.TRYWAIT P0, [UR4], R2 ;  /* 0x00000002ff0075a7 */ /* 0x000e640008001104 */
[----:B-1----:R-:W-:Y:S05]  /*25a0*/  @!P0 BRA `(.L_x_37) ;  /* 0x00000080005c8947 */ /* 0x002fea0003800000 */
.L_x_116:
[----:B------:R-:W-:-:S04]  /*25b0*/  UIADD3 UR4, UPT, UPT, UR7, 0x1, URZ ;  /* 0x0000000107047890 */ /* 0x000fc8000fffe0ff */
[----:B------:R-:W-:-:S04]  /*25c0*/  UISETP.NE.AND UP0, UPT, UR4, 0xa, UPT ;  /* 0x0000000a0400788c */ /* 0x000fc8000bf05270 */
[----:B------:R-:W-:Y:S02]  /*25d0*/  USEL UR6, URZ, 0x1, UP0 ;  /* 0x00000001ff067887 */ /* 0x000fe40008000000 */
[----:B------:R-:W-:-:S04]  /*25e0*/  USEL UR4, UR4, URZ, UP0 ;  /* 0x000000ff04047287 */ /* 0x000fc80008000000 */
[----:B------:R-:W-:Y:S01]  /*25f0*/  ULEA UR5, UR4, UR8, 0x3 ;  /* 0x0000000804057291 */ /* 0x000fe2000f8e18ff */
[----:B------:R-:W-:-:S04]  /*2600*/  LOP3.LUT R0, R0, UR6, RZ, 0x3c, !PT ;  /* 0x0000000600007c12 */ /* 0x000fc8000f8e3cff */
[----:B-1----:R-:W-:-:S04]  /*2610*/  SHF.L.U32 R2, R0, 0x1f, RZ ;  /* 0x0000001f00027819 */ /* 0x002fc800000006ff */
[----:B------:R-:W1:Y:S02]  /*2620*/  SYNCS.PHASECHK.TRANS64.TRYWAIT P0, [UR5], R2 ;  /* 0x00000002ff0075a7 */ /* 0x000e640008001105 */
[----:B-1----:R-:W-:Y:S05]  /*2630*/  @!P0 BRA `(.L_x_38) ;  /* 0x0000008000508947 */ /* 0x002fea0003800000 */
.L_x_118:
        /* <DEDUP_REMOVED lines=9> */
.L_x_120:
        /* <DEDUP_REMOVED lines=9> */
.L_x_122:
        /* <DEDUP_REMOVED lines=9> */
.L_x_124:
        /* <DEDUP_REMOVED lines=9> */
.L_x_126:
        /* <DEDUP_REMOVED lines=9> */
.L_x_128:
        /* <DEDUP_REMOVED lines=9> */
.L_x_130:
        /* <DEDUP_REMOVED lines=9> */
.L_x_132:
[----:B------:R-:W-:-:S04]  /*2a30*/  UIADD3 UR4, UPT, UPT, UR4, 0x1, URZ ;  /* 0x0000000104047890 */ /* 0x000fc8000fffe0ff */
[----:B------:R-:W-:-:S04]  /*2a40*/  UISETP.NE.AND UP0, UPT, UR4, 0xa, UPT ;  /* 0x0000000a0400788c */ /* 0x000fc8000bf05270 */
[----:B------:R-:W-:Y:S02]  /*2a50*/  USEL UR5, URZ, 0x1, UP0 ;  /* 0x00000001ff057887 */ /* 0x000fe40008000000 */
[----:B------:R-:W-:-:S04]  /*2a60*/  USEL UR4, UR4, URZ, UP0 ;  /* 0x000000ff04047287 */ /* 0x000fc80008000000 */
[----:B------:R-:W-:Y:S01]  /*2a70*/  ULEA UR4, UR4, UR8, 0x3 ;  /* 0x0000000804047291 */ /* 0x000fe2000f8e18ff */
[----:B-1----:R-:W-:-:S04]  /*2a80*/  LOP3.LUT R2, R0, UR5, RZ, 0x3c, !PT ;  /* 0x0000000500027c12 */ /* 0x002fc8000f8e3cff */
[----:B------:R-:W-:Y:S01]  /*2a90*/  SHF.L.U32 R2, R2, 0x1f, RZ ;  /* 0x0000001f02027819 */ /* 0x000fe200000006ff */
[----:B------:R-:W-:-:S07]  /*2aa0*/  IMAD.U32 R0, RZ, RZ, UR4 ;  /* 0x00000004ff007e24 */ /* 0x000fce000f8e00ff */
.L_x_46:
[----:B-1----:R1:W2:Y:S02]  /*2ab0*/  SYNCS.PHASECHK.TRANS64.TRYWAIT P0, [R0+URZ], R2 ;  /* 0x00000002000075a7 */ /* 0x0022a400080011ff */
[----:B--2---:R-:W-:Y:S05]  /*2ac0*/  @!P0 NANOSLEEP.SYNCS 0x989680 ;  /* 0x009896800000895d */ /* 0x004fea0003900000 */
[----:B------:R-:W2:Y:S02]  /*2ad0*/  @!P0 SYNCS.PHASECHK.TRANS64 P0, [R0+URZ], R2 ;  /* 0x00000002000085a7 */ /* 0x000ea400080010ff */
[----:B--2---:R-:W-:Y:S05]  /*2ae0*/  @P0 EXIT ;  /* 0x000000000000094d */ /* 0x004fea0003800000 */
[----:B------:R-:W-:Y:S05]  /*2af0*/  BRA `(.L_x_46) ;  /* 0xfffffffc00ec7947 */ /* 0x000fea000383ffff */
.L_x_18:
[----:B------:R-:W-:-:S04]  /*2b00*/  UISETP.NE.AND UP0, UPT, UR5, URZ, UPT ;  /* 0x000000ff0500728c */ /* 0x000fc8000bf05270 */
[----:B------:R-:W-:-:S09]  /*2b10*/  UISETP.NE.OR UP0, UPT, UR22, 0x1, UP0 ;  /* 0x000000011600788c */ /* 0x000fd20008705670 */
[----:B------:R-:W-:Y:S05]  /*2b20*/  BRA.U UP0, `(.L_x_47) ;  /* 0x0000000500507547 */ /* 0x000fea000b800000 */
[----:B------:R-:W-:Y:S01]  /*2b30*/  HFMA2 R9, -RZ, RZ, 0, 0 ;  /* 0x00000000ff097431 */ /* 0x000fe200000001ff */
[----:B------:R-:W-:Y:S01]  /*2b40*/  UMOV UR6, 0x400 ;  /* 0x0000040000067882 */ /* 0x000fe20000000000 */
[----:B------:R-:W-:Y:S01]  /*2b50*/  ISETP.NE.AND P2, PT, R14, RZ, PT ;  /* 0x000000ff0e00720c */ /* 0x000fe20003f45270 */
[----:B------:R-:W-:Y:S01]  /*2b60*/  IMAD.MOV.U32 R10, RZ, RZ, 0x1 ;  /* 0x00000001ff0a7424 */ /* 0x000fe200078e00ff */
[----:B------:R-:W-:Y:S01]  /*2b70*/  MOV R4, RZ ;  /* 0x000000ff00047202 */ /* 0x000fe20000000f00 */
[----:B------:R-:W-:Y:S01]  /*2b80*/  IMAD.MOV.U32 R12, RZ, RZ, RZ ;  /* 0x000000ffff0c7224 */ /* 0x000fe200078e00ff */
[----:B------:R-:W-:Y:S01]  /*2b90*/  ULEA UR6, UR5, UR6, 0x18 ;  /* 0x0000000605067291 */ /* 0x000fe2000f8ec0ff */
[----:B------:R-:W-:Y:S02]  /*2ba0*/  IMAD.MOV.U32 R11, RZ, RZ, RZ ;  /* 0x000000ffff0b7224 */ /* 0x000fe400078e00ff */
[----:B------:R-:W-:-:S09]  /*2bb0*/  UMOV UR5, URZ ;  /* 0x000000ff00057c82 */ /* 0x000fd20008000000 */
.L_x_51:
[----:B-1----:R-:W-:Y:S02]  /*2bc0*/  LEA R0, R4, UR6, 0x3 ;  /* 0x0000000604007c11 */ /* 0x002fe4000f8e18ff */
[----:B------:R-:W-:-:S03]  /*2bd0*/  SHF.L.U32 R2, R11, 0x1f, RZ ;  /* 0x0000001f0b027819 */ /* 0x000fc600000006ff */
[----:B------:R-:W-:Y:S01]  /*2be0*/  VIADD R3, R0, 0x130 ;  /* 0x0000013000037836 */ /* 0x000fe20000000000 */
[----:B------:R-:W1:Y:S02]  /*2bf0*/  SYNCS.PHASECHK.TRANS64.TRYWAIT P0, [R0+URZ+0x120], R2 ;  /* 0x00012002000075a7 */ /* 0x000e6400080011ff */
[----:B-1----:R-:W-:Y:S05]  /*2c00*/  @!P0 BRA `(.L_x_48) ;  /* 0x0000007c009c8947 */ /* 0x002fea0003800000 */
.L_x_133:
[----:B------:R-:W-:Y:S01]  /*2c10*/  ULEA UR4, UR5, UR6, 0x3 ;  /* 0x0000000605047291 */ /* 0x000fe2000f8e18ff */
[----:B-1----:R-:W-:Y:S01]  /*2c20*/  PRMT R0, RZ, 0x654, R3 ;  /* 0x00000654ff007816 */ /* 0x002fe20000000003 */
[----:B------:R-:W-:Y:S01]  /*2c30*/  @!P2 IMAD.MOV.U32 R5, RZ, RZ, 0x10 ;  /* 0x00000010ff05a424 */ /* 0x000fe200078e00ff */
[----:B------:R-:W-:Y:S01]  /*2c40*/  SHF.L.U32 R2, R10, 0x1f, RZ ;  /* 0x0000001f0a027819 */ /* 0x000fe200000006ff */
[----:B------:R-:W-:Y:S01]  /*2c50*/  UIADD3 UR7, UPT, UPT, UR4, 0xc0, URZ ;  /* 0x000000c004077890 */ /* 0x000fe2000fffe0ff */
[----:B------:R1:W-:Y:S04]  /*2c60*/  SYNCS.ARRIVE.TRANS64.RED.A1T0 RZ, [R0+URZ], RZ ;  /* 0x000000ff00ff79a7 */ /* 0x0003e800081004ff */
[----:B------:R-:W3:Y:S01]  /*2c70*/  SYNCS.PHASECHK.TRANS64.TRYWAIT P0, [UR4+0xd0], R2 ;  /* 0x0000d002ff0075a7 */ /* 0x000ee20008001104 */
[----:B-1----:R-:W-:-:S05]  /*2c80*/  IMAD.U32 R0, RZ, RZ, UR7 ;  /* 0x00000007ff007e24 */ /* 0x002fca000f8e00ff */
[----:B------:R-:W-:Y:S01]  /*2c90*/  PRMT R0, R14, 0x654, R0 ;  /* 0x000006540e007816 */ /* 0x000fe20000000000 */
[----:B---3--:R-:W-:Y:S06]  /*2ca0*/  @!P0 BRA `(.L_x_49) ;  /* 0x0000007c00888947 */ /* 0x008fec0003800000 */
.L_x_135:
[----:B------:R-:W-:Y:S01]  /*2cb0*/  ULEA UR8, UR5, UR6, 0x4 ;  /* 0x0000000605087291 */ /* 0x000fe2000f8e20ff */
[----:B------:R-:W-:Y:S01]  /*2cc0*/  SEL R13, R0, R13, !P2 ;  /* 0x0000000d000d7207 */ /* 0x000fe20005000000 */
[----:B------:R-:W-:Y:S01]  /*2cd0*/  UIADD3 UR9, UPT, UPT, UR4, 0xc0, URZ ;  /* 0x000000c004097890 */ /* 0x000fe2000fffe0ff */
[----:B------:R-:W-:Y:S01]  /*2ce0*/  LEA R0, R9, UR6, 0x3 ;  /* 0x0000000609007c11 */ /* 0x000fe2000f8e18ff */
[----:B------:R-:W-:Y:S01]  /*2cf0*/  UIADD3 UR8, UPT, UPT, UR8, 0x150, URZ ;  /* 0x0000015008087890 */ /* 0x000fe2000fffe0ff */
[----:B-1----:R-:W-:Y:S01]  /*2d00*/  SHF.L.U32 R2, R12, 0x1f, RZ ;  /* 0x0000001f0c027819 */ /* 0x002fe200000006ff */
[----:B------:R1:W-:Y:S01]  /*2d10*/  @!P2 SYNCS.ARRIVE.TRANS64.RED RZ, [R13+URZ], R5 ;  /* 0x000000050dffa9a7 */ /* 0x0003e200080004ff */
[----:B------:R-:W-:Y:S01]  /*2d20*/  UIADD3 UR4, UPT, UPT, UR5, 0x1, URZ ;  /* 0x0000000105047890 */ /* 0x000fe2000fffe0ff */
[----:B------:R-:W-:-:S03]  /*2d30*/  VIADD R8, R4, 0x1 ;  /* 0x0000000104087836 */ /* 0x000fc60000000000 */
[----:B------:R-:W-:Y:S02]  /*2d40*/  UISETP.NE.AND UP0, UPT, UR4, 0x2, UPT ;  /* 0x000000020400788c */ /* 0x000fe4000bf05270 */
[----:B------:R-:W-:Y:S06]  /*2d50*/  UGETNEXTWORKID.BROADCAST [UR8], [UR9] ;  /* 0x00000000080073ca */ /* 0x000fec0008000100 */
[----:B------:R-:W-:Y:S01]  /*2d60*/  USEL UR7, URZ, 0x1, UP0 ;  /* 0x00000001ff077887 */ /* 0x000fe20008000000 */
[----:B------:R-:W-:Y:S01]  /*2d70*/  ISETP.NE.AND P0, PT, R8, 0x2, PT ;  /* 0x000000020800780c */ /* 0x000fe20003f05270 */
[----:B------:R-:W-:Y:S01]  /*2d80*/  USEL UR5, UR4, URZ, UP0 ;  /* 0x000000ff04057287 */ /* 0x000fe20008000000 */
[----:B------:R-:W3:Y:S03]  /*2d90*/  SYNCS.PHASECHK.TRANS64.TRYWAIT P1, [R0+URZ+0xc0], R2 ;  /* 0x0000c002000075a7 */ /* 0x000ee600080211ff */
[----:B------:R-:W-:Y:S01]  /*2da0*/  LOP3.LUT R10, R10, UR7, RZ, 0x3c, !PT ;  /* 0x000000070a0a7c12 */ /* 0x000fe2000f8e3cff */
[----:B-1-3--:R-:W-:Y:S07]  /*2db0*/  @!P1 BRA `(.L_x_50) ;  /* 0x0000007c005c9947 */ /* 0x00afee0003800000 */
.L_x_136:
[----:B-1----:R-:W-:Y:S01]  /*2dc0*/  LEA R2, R9, UR6, 0x4 ;  /* 0x0000000609027c11 */ /* 0x002fe2000f8e20ff */
[----:B------:R-:W-:-:S04]  /*2dd0*/  VIADD R0, R0, 0xd0 ;  /* 0x000000d000007836 */ /* 0x000fc80000000000 */
[----:B------:R1:W3:Y:S01]  /*2de0*/  LDS.128 R4, [R2+0x150] ;  /* 0x0001500002047984 */ /* 0x0002e20000000c00 */
[----:B------:R-:W-:Y:S01]  /*2df0*/  PRMT R0, RZ, 0x654, R0 ;  /* 0x00000654ff007816 */ /* 0x000fe20000000000 */
[----:B------:R-:W-:Y:S01]  /*2e00*/  @!PT LDS RZ, [RZ] ;  /* 0x00000000fffff984 */ /* 0x000fe20000000800 */
[----:B------:R-:W-:Y:S01]  /*2e10*/  @!PT LDS RZ, [RZ] ;  /* 0x00000000fffff984 */ /* 0x000fe20000000800 */
[----:B------:R-:W-:Y:S01]  /*2e20*/  @!PT LDS RZ, [RZ] ;  /* 0x00000000fffff984 */ /* 0x000fe20000000800 */
[----:B------:R-:W-:Y:S01]  /*2e30*/  @!PT LDS RZ, [RZ] ;  /* 0x00000000fffff984 */ /* 0x000fe20000000800 */
[----:B------:R4:W-:Y:S06]  /*2e40*/  MEMBAR.ALL.CTA ;  /* 0x0000000000007992 */ /* 0x0009ec0000008000 */
[----:B----4-:R-:W4:Y:S01]  /*2e50*/  FENCE.VIEW.ASYNC.S ;  /* 0x00000000000073c6 */ /* 0x010f220000000000 */
[----:B-1----:R-:W-:-:S04]  /*2e60*/  SEL R2, RZ, 0x1, P0 ;  /* 0x00000001ff027807 */ /* 0x002fc80000000000 */
[----:B------:R-:W-:Y:S01]  /*2e70*/  LOP3.LUT R11, R11, R2, RZ, 0x3c, !PT ;  /* 0x000000020b0b7212 */ /* 0x000fe200078e3cff */
[----:B----4-:R1:W-:Y:S01]  /*2e80*/  SYNCS.ARRIVE.TRANS64.RED.A1T0 RZ, [R0+URZ], RZ ;  /* 0x000000ff00ff79a7 */ /* 0x0103e200081004ff */
[----:B---3--:R-:W-:Y:S02]  /*2e90*/  LOP3.LUT P3, RZ, R6, 0x1, RZ, 0xc0, !PT ;  /* 0x0000000106ff7812 */ /* 0x008fe4000786c0ff */
[----:B------:R-:W-:Y:S01]  /*2ea0*/  SEL R4, R8, RZ, P0 ;  /* 0x000000ff08047207 */ /* 0x000fe20000000000 */
[----:B-1----:R-:W-:-:S05]  /*2eb0*/  VIADD R0, R9, 0x1 ;  /* 0x0000000109007836 */ /* 0x002fca0000000000 */
[----:B------:R-:W-:-:S04]  /*2ec0*/  ISETP.NE.AND P1, PT, R0, 0x2, PT ;  /* 0x000000020000780c */ /* 0x000fc80003f25270 */
[----:B------:R-:W-:Y:S02]  /*2ed0*/  SEL R3, RZ, 0x1, P1 ;  /* 0x00000001ff037807 */ /* 0x000fe40000800000 */
[----:B------:R-:W-:Y:S02]  /*2ee0*/  SEL R9, R0, RZ, P1 ;  /* 0x000000ff00097207 */ /* 0x000fe40000800000 */
[----:B------:R-:W-:Y:S01]  /*2ef0*/  LOP3.LUT R12, R12, R3, RZ, 0x3c, !PT ;  /* 0x000000030c0c7212 */ /* 0x000fe200078e3cff */
[----:B------:R-:W-:Y:S06]  /*2f00*/  @P3 BRA `(.L_x_51) ;  /* 0xfffffffc002c3947 */ /* 0x000fec000383ffff */
[----:B------:R-:W-:Y:S01]  /*2f10*/  ULEA UR4, UR5, UR6, 0x3 ;  /* 0x0000000605047291 */ /* 0x000fe2000f8e18ff */
[----:B------:R-:W-:-:S08]  /*2f20*/  SHF.L.U32 R0, R10, 0x1f, RZ ;  /* 0x0000001f0a007819 */ /* 0x000fd000000006ff */
[----:B------:R-:W1:Y:S02]  /*2f30*/  SYNCS.PHASECHK.TRANS64 P0, [UR4+0xd0], R0 ;  /* 0x0000d000ff0075a7 */ /* 0x000e640008001004 */
[----:B-1----:R-:W-:Y:S05]  /*2f40*/  @P0 BRA `(.L_x_52) ;  /* 0x0000000000080947 */ /* 0x002fea0003800000 */
[----:B------:R-:W1:Y:S02]  /*2f50*/  SYNCS.PHASECHK.TRANS64.TRYWAIT P0, [UR4+0xd0], R0 ;  /* 0x0000d000ff0075a7 */ /* 0x000e640008001104 */
[----:B-1----:R-:W-:Y:S05]  /*2f60*/  @!P0 BRA `(.L_x_53) ;  /* 0x0000007c00048947 */ /* 0x002fea0003800000 */
.L_x_52:
[----:B------:R-:W-:-:S04]  /*2f70*/  UIADD3 UR7, UPT, UPT, UR5, 0x1, URZ ;  /* 0x0000000105077890 */ /* 0x000fc8000fffe0ff */
[----:B------:R-:W-:-:S04]  /*2f80*/  UISETP.NE.AND UP0, UPT, UR7, 0x2, UPT ;  /* 0x000000020700788c */ /* 0x000fc8000bf05270 */
[----:B------:R-:W-:Y:S02]  /*2f90*/  USEL UR8, URZ, 0x1, UP0 ;  /* 0x00000001ff087887 */ /* 0x000fe40008000000 */
[----:B------:R-:W-:-:S04]  /*2fa0*/  USEL UR7, UR7, URZ, UP0 ;  /* 0x000000ff07077287 */ /* 0x000fc80008000000 */
[----:B------:R-:W-:Y:S01]  /*2fb0*/  ULEA UR7, UR7, UR6, 0x3 ;  /* 0x0000000607077291 */ /* 0x000fe2000f8e18ff */
[----:B-1----:R-:W-:-:S04]  /*2fc0*/  LOP3.LUT R2, R10, UR8, RZ, 0x3c, !PT ;  /* 0x000000080a027c12 */ /* 0x002fc8000f8e3cff */
[----:B------:R-:W-:-:S04]  /*2fd0*/  SHF.L.U32 R0, R2, 0x1f, RZ ;  /* 0x0000001f02007819 */ /* 0x000fc800000006ff */
[----:B------:R-:W1:Y:S02]  /*2fe0*/  SYNCS.PHASECHK.TRANS64 P0, [UR7+0xd0], R0 ;  /* 0x0000d000ff0075a7 */ /* 0x000e640008001007 */
[----:B-12---:R-:W-:Y:S05]  /*2ff0*/  @P0 EXIT ;  /* 0x000000000000094d */ /* 0x006fea0003800000 */
[----:B------:R-:W-:Y:S02]  /*3000*/  SHF.L.U32 R2, R2, 0x1f, RZ ;  /* 0x0000001f02027819 */ /* 0x000fe400000006ff */
[----:B------:R-:W-:-:S07]  /*3010*/  MOV R0, UR7 ;  /* 0x0000000700007c02 */ /* 0x000fce0008000f00 */
.L_x_54:
[----:B-1----:R1:W2:Y:S02]  /*3020*/  SYNCS.PHASECHK.TRANS64.TRYWAIT P0, [R0+URZ+0xd0], R2 ;  /* 0x0000d002000075a7 */ /* 0x0022a400080011ff */
[----:B--2---:R-:W-:Y:S05]  /*3030*/  @!P0 NANOSLEEP.SYNCS 0x989680 ;  /* 0x009896800000895d */ /* 0x004fea0003900000 */
[----:B------:R-:W2:Y:S02]  /*3040*/  @!P0 SYNCS.PHASECHK.TRANS64 P0, [R0+URZ+0xd0], R2 ;  /* 0x0000d002000085a7 */ /* 0x000ea400080010ff */
[----:B--2---:R-:W-:Y:S05]  /*3050*/  @P0 EXIT ;  /* 0x000000000000094d */ /* 0x004fea0003800000 */
[----:B------:R-:W-:Y:S05]  /*3060*/  BRA `(.L_x_54) ;  /* 0xfffffffc00ec7947 */ /* 0x000fea000383ffff */
.L_x_47:
[----:B------:R-:W-:-:S09]  /*3070*/  UISETP.NE.AND UP0, UPT, UR22, URZ, UPT ;  /* 0x000000ff1600728c */ /* 0x000fd2000bf05270 */
[----:B------:R-:W-:Y:S05]  /*3080*/  BRA.U UP0, `(.L_x_55) ;  /* 0x0000000d00947547 */ /* 0x000fea000b800000 */
[----:B------:R-:W-:Y:S01]  /*3090*/  UMOV UR4, 0x40 ;  /* 0x0000004000047882 */ /* 0x000fe20000000000 */
[----:B------:R-:W-:Y:S01]  /*30a0*/  NOP ;  /* 0x0000000000007918 */ /* 0x000fe20000000000 */
[----:B------:R-:W-:-:S03]  /*30b0*/  ULEA UR6, UR5, UR4, 0x18 ;  /* 0x0000000405067291 */ /* 0x000fc6000f8ec0ff */
[----:B------:R-:W-:Y:S02]  /*30c0*/  UMOV UR4, 0x400 ;  /* 0x0000040000047882 */ /* 0x000fe40000000000 */
[----:B------:R-:W-:-:S04]  /*30d0*/  ULEA UR5, UR5, UR4, 0x18 ;  /* 0x0000000405057291 */ /* 0x000fc8000f8ec0ff */
[----:B-1----:R-:W1:Y:S02]  /*30e0*/  LDS.U8 R0, [UR6+0x1c] ;  /* 0x00001c06ff007984 */ /* 0x002e640008000000 */
[----:B-1----:R-:W-:-:S13]  /*30f0*/  ISETP.NE.AND P0, PT, R0, RZ, PT ;  /* 0x000000ff0000720c */ /* 0x002fda0003f05270 */
[----:B------:R-:W-:Y:S05]  /*3100*/  @P0 BRA `(.L_x_56) ;  /* 0x0000000000580947 */ /* 0x000fea0003800000 */
[----:B------:R-:W-:-:S13]  /*3110*/  ELECT P0, URZ, PT ;  /* 0x0000000000ff782f */ /* 0x000fda0003800000 */
[----:B------:R-:W-:Y:S05]  /*3120*/  @!P0 BRA `(.L_x_57) ;  /* 0x0000000000608947 */ /* 0x000fea0003800000 */
[----:B------:R-:W-:Y:S01]  /*3130*/  UMOV UR4, 0x10 ;  /* 0x0000001000047882 */ /* 0x000fe20000000000 */
[----:B------:R-:W-:Y:S01]  /*3140*/  HFMA2 R2, -RZ, RZ, 0, 5.9604644775390625e-08 ;  /* 0x00000001ff027431 */ /* 0x000fe200000001ff */
[----:B------:R-:W-:-:S03]  /*3150*/  MOV R3, 0xffff ;  /* 0x0000ffff00037802 */ /* 0x000fc60000000f00 */
[----:B------:R-:W-:Y:S04]  /*3160*/  DEPBAR.LE SB1, 0x36 ;  /* 0x00009d800000791a */ /* 0x000fe80000000000 */
[----:B------:R-:W1:Y:S02]  /*3170*/  UTCATOMSWS.FIND_AND_SET.ALIGN UP0, UR4, UR4 ;  /* 0x00000004000475e3 */ /* 0x000e640008000800 */
[----:B-1----:R-:W-:Y:S01]  /*3180*/  MOV R0, UR4 ;  /* 0x0000000400007c02 */ /* 0x002fe20008000f00 */
[----:B------:R-:W-:Y:S06]  /*3190*/  BRA.U UP0, `(.L_x_58) ;  /* 0x0000000100187547 */ /* 0x000fec000b800000 */
.L_x_59:
[----:B------:R-:W-:Y:S05]  /*31a0*/  NANOSLEEP 0x64 ;  /* 0x000000640000795d */ /* 0x000fea0003800000 */
[----:B------:R-:W-:-:S05]  /*31b0*/  UMOV UR4, 0x10 ;  /* 0x0000001000047882 */ /* 0x000fca0000000000 */
[----:B------:R-:W-:Y:S04]  /*31c0*/  DEPBAR.LE SB1, 0x36 ;  /* 0x00009d800000791a */ /* 0x000fe80000000000 */
[----:B------:R-:W1:Y:S02]  /*31d0*/  UTCATOMSWS.FIND_AND_SET.ALIGN UP0, UR4, UR4 ;  /* 0x00000004000475e3 */ /* 0x000e640008000800 */
[----:B-1----:R-:W-:Y:S01]  /*31e0*/  MOV R0, UR4 ;  /* 0x0000000400007c02 */ /* 0x002fe20008000f00 */
[----:B------:R-:W-:Y:S05]  /*31f0*/  BRA.U !UP0, `(.L_x_59) ;  /* 0xfffffffd08e87547 */ /* 0x000fea000b83ffff */
.L_x_58:
[-C--:B------:R-:W-:Y:S02]  /*3200*/  SHF.L.U32 R3, R3, R0.reuse, RZ ;  /* 0x0000000003037219 */ /* 0x080fe400000006ff */
[----:B------:R-:W-:Y:S01]  /*3210*/  SHF.L.U32 R2, R2, R0, RZ ;  /* 0x0000000002027219 */ /* 0x000fe200000006ff */
[----:B------:R-:W-:Y:S02]  /*3220*/  IMAD.SHL.U32 R0, R0, 0x20, RZ ;  /* 0x0000002000007824 */ /* 0x000fe400078e00ff */
[----:B------:R1:W-:Y:S04]  /*3230*/  ATOMS.OR RZ, [UR6+0x14], R3 ;  /* 0x00001403ffff798c */ /* 0x0003e8000b000006 */
[----:B------:R1:W-:Y:S04]  /*3240*/  ATOMS.OR RZ, [UR6+0x18], R2 ;  /* 0x00001802ffff798c */ /* 0x0003e8000b000006 */
[----:B------:R1:W-:Y:S01]  /*3250*/  STS [UR5+0x170], R0 ;  /* 0x00017000ff007988 */ /* 0x0003e20008000805 */
[----:B------:R-:W-:Y:S05]  /*3260*/  BRA `(.L_x_57) ;  /* 0x0000000000107947 */ /* 0x000fea0003800000 */
.L_x_56:
[----:B------:R-:W-:Y:S02]  /*3270*/  MOV R0, 0xffffffff ;  /* 0xffffffff00007802 */ /* 0x000fe40000000f00 */
[----:B------:R-:W-:-:S03]  /*3280*/  MOV R2, 0x32b0 ;  /* 0x000032b000027802 */ /* 0x000fc60000000f00 */
[----:B------:R1:W-:Y:S04]  /*3290*/  STS [UR5+0x170], R0 ;  /* 0x00017000ff007988 */ /* 0x0003e80008000805 */
[----:B-12---:R-:W-:Y:S05]  /*32a0*/  CALL.REL.NOINC `($__internal_1_$__cuda_sm10x_tcgen05_guardrail_trap_phase_invalid_during_alloc) ;  /* 0x0000007c00887944 */ /* 0x006fea0003c00000 */
.L_x_57:
[----:B------:R-:W-:Y:S05]  /*32b0*/  WARPSYNC.ALL ;  /* 0x0000000000007948 */ /* 0x000fea0003800000 */
[----:B------:R-:W3:Y:S01]  /*32c0*/  S2UR UR4, SR_CgaCtaId ;  /* 0x00000000000479c3 */ /* 0x000ee20000008800 */
[----:B------:R-:W-:Y:S01]  /*32d0*/  UMOV UR18, 0x400 ;  /* 0x0000040000127882 */ /* 0x000fe20000000000 */
[----:B------:R-:W-:-:S06]  /*32e0*/  NOP ;  /* 0x0000000000007918 */ /* 0x000fcc0000000000 */
[----:B------:R-:W-:Y:S06]  /*32f0*/  BAR.ARV 0x6, 0xa0 ;  /* 0x0182800000007b1d */ /* 0x000fec0000002000 */
[----:B------:R-:W4:Y:S01]  /*3300*/  LDCU UR5, c[0x0][0x38c] ;  /* 0x00007180ff0577ac */ /* 0x000f220008000800 */
[----:B------:R-:W-:Y:S02]  /*3310*/  HFMA2 R12, -RZ, RZ, 0, 0 ;  /* 0x00000000ff0c7431 */ /* 0x000fe400000001ff */
[----:B------:R-:W-:Y:S01]  /*3320*/  IMAD.MOV.U32 R7, RZ, RZ, 0x1 ;  /* 0x00000001ff077424 */ /* 0x000fe200078e00ff */
[----:B------:R-:W5:Y:S01]  /*3330*/  LDCU UR7, c[0x0][0x38c] ;  /* 0x00007180ff0777ac */ /* 0x000f620008000800 */
[----:B-1----:R-:W-:Y:S01]  /*3340*/  IMAD.MOV.U32 R2, RZ, RZ, RZ ;  /* 0x000000ffff027224 */ /* 0x002fe200078e00ff */
[----:B------:R-:W-:Y:S01]  /*3350*/  UMOV UR21, URZ ;  /* 0x000000ff00157c82 */ /* 0x000fe20008000000 */
[----:B------:R-:W-:Y:S01]  /*3360*/  UMOV UR14, URZ ;  /* 0x000000ff000e7c82 */ /* 0x000fe20008000000 */
[----:B---3--:R-:W-:Y:S01]  /*3370*/  ULEA UR18, UR4, UR18, 0x18 ;  /* 0x0000001204127291 */ /* 0x008fe2000f8ec0ff */
[----:B------:R-:W-:Y:S01]  /*3380*/  UMOV UR26, 0x0 ;  /* 0x00000000001a7882 */ /* 0x000fe20000000000 */
[----:B------:R-:W-:-:S02]  /*3390*/  UMOV UR27, 0x43c04a0 ;  /* 0x043c04a0001b7882 */ /* 0x000fc40000000000 */
[----:B------:R-:W-:Y:S01]  /*33a0*/  UIADD3 UR6, UPT, UPT, UR18, 0x11a00, URZ ;  /* 0x00011a0012067890 */ /* 0x000fe2000fffe0ff */
[----:B------:R-:W-:Y:S01]  /*33b0*/  UMOV UR24, 0x0 ;  /* 0x0000000000187882 */ /* 0x000fe20000000000 */
[----:B------:R-:W-:Y:S01]  /*33c0*/  UMOV UR25, 0x43c04a0 ;  /* 0x043c04a000197882 */ /* 0x000fe20000000000 */
[----:B----4-:R-:W-:Y:S02]  /*33d0*/  UIADD3 UR5, UPT, UPT, UR5, 0x3f, URZ ;  /* 0x0000003f05057890 */ /* 0x010fe4000fffe0ff */
[----:B------:R-:W1:Y:S02]  /*33e0*/  LDS R0, [UR18+0x170] ;  /* 0x00017012ff007984 */ /* 0x000e640008000800 */
[----:B------:R-:W-:Y:S02]  /*33f0*/  USHF.R.S32.HI UR4, URZ, 0x1f, UR5 ;  /* 0x0000001fff047899 */ /* 0x000fe40008011405 */
[----:B-----5:R-:W-:Y:S02]  /*3400*/  UISETP.GE.AND UP4, UPT, UR7, 0x1, UPT ;  /* 0x000000010700788c */ /* 0x020fe4000bf86270 */
[----:B------:R-:W-:-:S02]  /*3410*/  ULEA.HI UR4, UR4, UR5, URZ, 0x6 ;  /* 0x0000000504047291 */ /* 0x000fc4000f8f30ff */
[----:B------:R-:W-:Y:S02]  /*3420*/  UIADD3 UR5, UPT, UPT, UR18, 0x7a00, URZ ;  /* 0x00007a0012057890 */ /* 0x000fe4000fffe0ff */
[----:B------:R-:W-:Y:S02]  /*3430*/  USHF.R.S32.HI UR23, URZ, 0x6, UR4 ;  /* 0x00000006ff177899 */ /* 0x000fe40008011404 */
[----:B------:R-:W-:Y:S02]  /*3440*/  USHF.R.U32.HI UR5, URZ, 0x4, UR5 ;  /* 0x00000004ff057899 */ /* 0x000fe40008011605 */
[----:B------:R-:W-:Y:S02]  /*3450*/  USHF.R.U32.HI UR4, URZ, 0x4, UR6 ;  /* 0x00000004ff047899 */ /* 0x000fe40008011606 */
[----:B------:R-:W-:Y:S02]  /*3460*/  UISETP.LT.AND UP0, UPT, UR23, 0x1, UPT ;  /* 0x000000011700788c */ /* 0x000fe4000bf01270 */
[----:B------:R-:W-:-:S02]  /*3470*/  ULOP3.LUT UR5, UR5, 0x3fff, URZ, 0xc0, !UPT ;  /* 0x00003fff05057892 */ /* 0x000fc4000f8ec0ff */
[----:B------:R-:W-:Y:S02]  /*3480*/  ULOP3.LUT UR4, UR4, 0x3fff, URZ, 0xc0, !UPT ;  /* 0x00003fff04047892 */ /* 0x000fe4000f8ec0ff */
[----:B------:R-:W-:Y:S02]  /*3490*/  USEL UR28, UR23, 0x1, !UP0 ;  /* 0x00000001171c7887 */ /* 0x000fe4000c000000 */
[----:B------:R-:W-:Y:S02]  /*34a0*/  ULOP3.LUT UR20, UR5, 0x10000, URZ, 0xfc, !UPT ;  /* 0x0001000005147892 */ /* 0x000fe4000f8efcff */
[----:B------:R-:W-:Y:S02]  /*34b0*/  ULOP3.LUT UR4, UR4, 0x10000, URZ, 0xfc, !UPT ;  /* 0x0001000004047892 */ /* 0x000fe4000f8efcff */
[----:B------:R-:W-:Y:S01]  /*34c0*/  UIADD3 UR28, UPT, UPT, -UR28, URZ, URZ ;  /* 0x000000ff1c1c7290 */ /* 0x000fe2000fffe1ff */
[----:B-1----:R-:W-:Y:S02]  /*34d0*/  R2UR UR29, R0 ;  /* 0x00000000001d72ca */ /* 0x002fe400000e0000 */
[----:B------:R-:W-:-:S13]  /*34e0*/  MOV R0, RZ ;  /* 0x000000ff00007202 */ /* 0x000fda0000000f00 */
.L_x_66:
[----:B------:R-:W-:Y:S02]  /*34f0*/  LEA R3, R2, UR18, 0x3 ;  /* 0x0000001202037c11 */ /* 0x000fe4000f8e18ff */
[----:B------:R-:W-:Y:S02]  /*3500*/  SHF.L.U32 R4, R12, 0x1f, RZ ;  /* 0x0000001f0c047819 */ /* 0x000fe400000006ff */
[----:B------:R-:W-:Y:S01]  /*3510*/  PLOP3.LUT P0, PT, PT, PT, UP4, 0x80, 0x8 ;  /* 0x000000000008781c */ /* 0x000fe20003f0f048 */
[----:B------:R-:W-:Y:S01]  /*3520*/  VIADD R5, R3, 0xd0 ;  /* 0x000000d003057836 */ /* 0x000fe20000000000 */
[----:B-1----:R-:W1:Y:S02]  /*3530*/  SYNCS.PHASECHK.TRANS64.TRYWAIT P1, [R3+URZ+0xc0], R4 ;  /* 0x0000c004030075a7 */ /* 0x002e6400080211ff */
[----:B-1----:R-:W-:Y:S09]  /*3540*/  @!P1 BRA `(.L_x_60) ;  /* 0x0000007400a49947 */ /* 0x002ff20003800000 */
.L_x_138:
[----:B------:R-:W-:Y:S01]  /*3550*/  LEA R6, R2, UR18, 0x4 ;  /* 0x0000001202067c11 */ /* 0x000fe2000f8e20ff */
[----:B------:R-:W-:Y:S01]  /*3560*/  @UP4 ULEA UR5, UR14, UR18, 0x3 ;  /* 0x000000120e054291 */ /* 0x000fe2000f8e18ff */
[----:B------:R-:W-:Y:S01]  /*3570*/  PLOP3.LUT P1, PT, PT, PT, PT, 0x80, 0x8 ;  /* 0x000000000008781c */ /* 0x000fe20003f2f070 */
[----:B------:R-:W-:Y:S01]  /*3580*/  ULEA UR22, UR21, UR18, 0x3 ;  /* 0x0000001215167291 */ /* 0x000fe2000f8e18ff */
[----:B------:R-:W-:Y:S01]  /*3590*/  PRMT R5, RZ, 0x654, R5 ;  /* 0x00000654ff057816 */ /* 0x000fe20000000005 */
[----:B------:R3:W4:Y:S01]  /*35a0*/  LDS.128 R8, [R6+0x150] ;  /* 0x0001500006087984 */ /* 0x0007220000000c00 */
[----:B-1----:R-:W-:Y:S02]  /*35b0*/  @P0 SHF.L.U32 R4, R0, 0x1f, RZ ;  /* 0x0000001f00040819 */ /* 0x002fe400000006ff */
[----:B------:R-:W-:Y:S01]  /*35c0*/  SHF.L.U32 R3, R7, 0x1f, RZ ;  /* 0x0000001f07037819 */ /* 0x000fe200000006ff */
[----:B------:R-:W-:Y:S01]  /*35d0*/  @!PT LDS RZ, [RZ] ;  /* 0x00000000fffff984 */ /* 0x000fe20000000800 */
[----:B------:R-:W-:Y:S01]  /*35e0*/  @!PT LDS RZ, [RZ] ;  /* 0x00000000fffff984 */ /* 0x000fe20000000800 */
[----:B------:R-:W-:Y:S01]  /*35f0*/  @!PT LDS RZ, [RZ] ;  /* 0x00000000fffff984 */ /* 0x000fe20000000800 */
[----:B------:R-:W-:Y:S01]  /*3600*/  @!PT LDS RZ, [RZ] ;  /* 0x00000000fffff984 */ /* 0x000fe20000000800 */
[----:B------:R1:W-:Y:S06]  /*3610*/  MEMBAR.ALL.CTA ;  /* 0x0000000000007992 */ /* 0x0003ec0000008000 */
[----:B-1----:R-:W1:Y:S02]  /*3620*/  FENCE.VIEW.ASYNC.S ;  /* 0x00000000000073c6 */ /* 0x002e640000000000 */
[----:B-1----:R3:W-:Y:S01]  /*3630*/  SYNCS.ARRIVE.TRANS64.RED.A1T0 RZ, [R5+URZ], RZ ;  /* 0x000000ff05ff79a7 */ /* 0x0027e200081004ff */
[----:B------:R3:W1:Y:S01]  /*3640*/  @P0 SYNCS.PHASECHK.TRANS64.TRYWAIT P1, [UR5], R4 ;  /* 0x00000004ff0005a7 */ /* 0x0006620008021105 */
[----:B------:R-:W-:-:S04]  /*3650*/  ULEA.HI UR5, UR21, UR21, URZ, 0x1 ;  /* 0x0000001515057291 */ /* 0x000fc8000f8f08ff */
[----:B------:R-:W-:Y:S02]  /*3660*/  ULOP3.LUT UR6, UR5, 0xffe, URZ, 0xc0, !UPT ;  /* 0x00000ffe05067892 */ /* 0x000fe4000f8ec0ff */
[----:B------:R-:W-:Y:S02]  /*3670*/  USHF.R.U32.HI UR19, URZ, 0x1, UR5 ;  /* 0x00000001ff137899 */ /* 0x000fe40008011605 */
[----:B------:R-:W-:Y:S02]  /*3680*/  UIADD3 UR5, UPT, UPT, -UR6, UR21, URZ ;  /* 0x0000001506057290 */ /* 0x000fe4000fffe1ff */
[----:B------:R-:W-:-:S04]  /*3690*/  UIMAD UR19, UR19, 0xf0, UR29 ;  /* 0x000000f0131378a4 */ /* 0x000fc8000f8e021d */
[----:B------:R-:W-:Y:S01]  /*36a0*/  ULEA UR19, UR5, UR19, 0x14 ;  /* 0x0000001305137291 */ /* 0x000fe2000f8ea0ff */
[----:B------:R-:W5:Y:S02]  /*36b0*/  SYNCS.PHASECHK.TRANS64.TRYWAIT P0, [UR22+0x100], R3 ;  /* 0x00010003ff0075a7 */ /* 0x000f640008001116 */
[----:B-1-345:R-:W-:Y:S09]  /*36c0*/  @!P0 BRA `(.L_x_61) ;  /* 0x0000007400588947 */ /* 0x03aff20003800000 */
.L_x_140:
[----:B-1----:R-:W-:Y:S01]  /*36d0*/  IADD3 R4, PT, PT, R2, 0x1, RZ ;  /* 0x0000000102047810 */ /* 0x002fe20007ffe0ff */
[----:B------:R-:W-:Y:S06]  /*36e0*/  BRA.U !UP4, `(.L_x_62) ;  /* 0x000000010c987547 */ /* 0x000fec000b800000 */
[----:B------:R-:W-:Y:S01]  /*36f0*/  UPLOP3.LUT UP2, UPT, UPT, UPT, UPT, 0x40, 0x4 ;  /* 0x000000000004789c */ /* 0x000fe20003f4e870 */
[----:B------:R-:W-:Y:S01]  /*3700*/  UMOV UR16, UR28 ;  /* 0x0000001c00107c82 */ /* 0x000fe20008000000 */
[----:B--2---:R-:W-:Y:S01]  /*3710*/  UMOV UR15, UR23 ;  /* 0x00000017000f7c82 */ /* 0x004fe20008000000 */
[----:B------:R-:W-:-:S08]  /*3720*/  UMOV UR5, UR14 ;  /* 0x0000000e00057c82 */ /* 0x000fd00008000000 */
.L_x_65:
[----:B------:R-:W-:Y:S02]  /*3730*/  UIADD3 UR16, UPT, UPT, UR16, 0x1, URZ ;  /* 0x0000000110107890 */ /* 0x000fe4000fffe0ff */
[----:B-1----:R-:W-:Y:S02]  /*3740*/  ULEA UR7, UR5, UR18, 0x3 ;  /* 0x0000001205077291 */ /* 0x002fe4000f8e18ff */
[----:B------:R-:W-:Y:S01]  /*3750*/  UISETP.NE.AND UP3, UPT, UR16, URZ, UPT ;  /* 0x000000ff1000728c */ /* 0x000fe2000bf65270 */
[----:B---3--:R-:W-:Y:S10]  /*3760*/  @P1 BRA `(.L_x_63) ;  /* 0x00000000000c1947 */ /* 0x008ff40003800000 */
[----:B------:R-:W-:Y:S04]  /*3770*/  SHF.L.U32 R2, R0, 0x1f, RZ ;  /* 0x0000001f00027819 */ /* 0x000fe800000006ff */
[----:B------:R-:W1:Y:S02]  /*3780*/  SYNCS.PHASECHK.TRANS64.TRYWAIT P0, [UR7], R2 ;  /* 0x00000002ff0075a7 */ /* 0x000e640008001107 */
[----:B-1----:R-:W-:Y:S05]  /*3790*/  @!P0 BRA `(.L_x_64) ;  /* 0x00000074003c8947 */ /* 0x002fea0003800000 */
.L_x_63:
[----:B------:R-:W-:Y:S01]  /*37a0*/  UISETP.NE.AND UP0, UPT, UR15, 0x1, UPT ;  /* 0x000000010f00788c */ /* 0x000fe2000bf05270 */
[----:B------:R-:W-:Y:S01]  /*37b0*/  PLOP3.LUT P1, PT, PT, PT, PT, 0x80, 0x8 ;  /* 0x000000000008781c */ /* 0x000fe20003f2f070 */
[----:B------:R-:W-:Y:S02]  /*37c0*/  UIADD3 UR6, UPT, UPT, UR5, 0x1, URZ ;  /* 0x0000000105067890 */ /* 0x000fe4000fffe0ff */
[----:B------:R-:W-:Y:S02]  /*37d0*/  UIADD3 UR17, UPT, UPT, UR7, 0x50, URZ ;  /* 0x0000005007117890 */ /* 0x000fe4000fffe0ff */
[----:B------:R-:W-:Y:S01]  /*37e0*/  UISETP.NE.AND UP1, UPT, UR6, 0xa, UPT ;  /* 0x0000000a0600788c */ /* 0x000fe2000bf25270 */
[----:B------:R-:W-:Y:S01]  /*37f0*/  PLOP3.LUT P0, PT, PT, PT, UP0, 0x80, 0x8 ;  /* 0x000000000008781c */ /* 0x000fe20003f0f008 */
[----:B------:R-:W-:Y:S02]  /*3800*/  UIADD3 UR15, UPT, UPT, UR15, -0x1, URZ ;  /* 0xffffffff0f0f7890 */ /* 0x000fe4000fffe0ff */
[----:B------:R-:W-:Y:S02]  /*3810*/  USEL UR8, URZ, 0x1, UP1 ;  /* 0x00000001ff087887 */ /* 0x000fe40008800000 */
[----:B------:R-:W-:Y:S01]  /*3820*/  USEL UR14, UR6, URZ, UP1 ;  /* 0x000000ff060e7287 */ /* 0x000fe20008800000 */
[----:B------:R-:W-:Y:S01]  /*3830*/  UMOV UR7, 0x80004020 ;  /* 0x8000402000077882 */ /* 0x000fe20000000000 */
[----:B------:R-:W-:Y:S02]  /*3840*/  UMOV UR9, 0x80004020 ;  /* 0x8000402000097882 */ /* 0x000fe40000000000 */
[----:B------:R-:W-:Y:S01]  /*3850*/  @UP0 ULEA UR6, UR14, UR18, 0x3 ;  /* 0x000000120e060291 */ /* 0x000fe2000f8e18ff */
[----:B------:R-:W-:Y:S01]  /*3860*/  LOP3.LUT R0, R0, UR8, RZ, 0x3c, !PT ;  /* 0x0000000800007c12 */ /* 0x000fe2000f8e3cff */
[----:B------:R-:W-:Y:S01]  /*3870*/  ULEA UR8, UR5, UR20, 0x8 ;  /* 0x0000001405087291 */ /* 0x000fe2000f8e40ff */
[----:B------:R-:W-:Y:S02]  /*3880*/  UMOV UR13, 0x80004020 ;  /* 0x80004020000d7882 */ /* 0x000fe40000000000 */
[----:B-1----:R-:W-:Y:S01]  /*3890*/  @P0 SHF.L.U32 R2, R0, 0x1f, RZ ;  /* 0x0000001f00020819 */ /* 0x002fe200000006ff */
[----:B------:R-:W-:Y:S01]  /*38a0*/  UIADD3 UR10, UPT, UPT, UR8, 0x2, URZ ;  /* 0x00000002080a7890 */ /* 0x000fe2000fffe0ff */
[----:B------:R-:W-:Y:S02]  /*38b0*/  UMOV UR11, 0x80004020 ;  /* 0x80004020000b7882 */ /* 0x000fe40000000000 */
[----:B------:R1:W3:Y:S01]  /*38c0*/  @P0 SYNCS.PHASECHK.TRANS64.TRYWAIT P1, [UR6], R2 ;  /* 0x00000002ff0005a7 */ /* 0x0002e20008021106 */
[----:B------:R-:W-:Y:S03]  /*38d0*/  UIMAD UR6, UR5, 0x3c0, UR4 ;  /* 0x000003c0050678a4 */ /* 0x000fe6000f8e0204 */
[----:B------:R-:W-:Y:S01]  /*38e0*/  UMOV UR5, UR14 ;  /* 0x0000000e00057c82 */ /* 0x000fe20008000000 */
[----:B------:R-:W-:Y:S05]  /*38f0*/  UIADD3 UR12, UPT, UPT, UR6, 0x2, URZ ;  /* 0x00000002060c7890 */ /* 0x000fea000fffe0ff */
[----:B------:R1:W-:Y:S01]  /*3900*/  UTCIMMA gdesc[UR8], gdesc[UR6], tmem[UR19], tmem[UR26], idesc[UR27], UP2 ;  /* 0x00ff1a06080075ea */ /* 0x0003e20009000113 */
[----:B------:R-:W-:Y:S03]  /*3910*/  UPLOP3.LUT UP2, UPT, UPT, UPT, UPT, 0x80, 0x8 ;  /* 0x000000000008789c */ /* 0x000fe60003f4f070 */
[----:B------:R1:W-:Y:S01]  /*3920*/  UTCIMMA gdesc[UR10], gdesc[UR12], tmem[UR19], tmem[UR24], idesc[UR25], UPT ;  /* 0x00ff180c0a0075ea */ /* 0x0003e2000b800113 */
[----:B------:R1:W-:Y:S01]  /*3930*/  UTCBAR [UR17], URZ ;  /* 0x000000ff110073e9 */ /* 0x0003e200080000ff */
[----:B------:R-:W-:Y:S06]  /*3940*/  BRA.U UP3, `(.L_x_65) ;  /* 0xfffffffd03787547 */ /* 0x000fec000b83ffff */
.L_x_62:
[----:B------:R-:W-:Y:S01]  /*3950*/  UIADD3 UR5, UPT, UPT, UR21, 0x1, URZ ;  /* 0x0000000115057890 */ /* 0x000fe2000fffe0ff */
[----:B------:R-:W-:Y:S01]  /*3960*/  LOP3.LUT P0, RZ, R10, 0x1, RZ, 0xc0, !PT ;  /* 0x000000010aff7812 */ /* 0x000fe2000780c0ff */
[----:B-1----:R-:W-:Y:S01]  /*3970*/  UIADD3 UR6, UPT, UPT, UR22, 0xe0, URZ ;  /* 0x000000e016067890 */ /* 0x002fe2000fffe0ff */
[----:B---3--:R-:W-:Y:S01]  /*3980*/  ISETP.NE.AND P1, PT, R4, 0x2, PT ;  /* 0x000000020400780c */ /* 0x008fe20003f25270 */
[----:B------:R-:W-:-:S03]  /*3990*/  UISETP.NE.AND UP0, UPT, UR5, 0x4, UPT ;  /* 0x000000040500788c */ /* 0x000fc6000bf05270 */
[----:B------:R-:W-:Y:S01]  /*39a0*/  SEL R2, RZ, 0x1, P1 ;  /* 0x00000001ff027807 */ /* 0x000fe20000800000 */
[----:B------:R-:W-:Y:S02]  /*39b0*/  USEL UR7, URZ, 0x1, UP0 ;  /* 0x00000001ff077887 */ /* 0x000fe40008000000 */
[----:B------:R-:W-:Y:S01]  /*39c0*/  USEL UR21, UR5, URZ, UP0 ;  /* 0x000000ff05157287 */ /* 0x000fe20008000000 */
[----:B------:R1:W-:Y:S01]  /*39d0*/  UTCBAR [UR6], URZ ;  /* 0x000000ff060073e9 */ /* 0x0003e200080000ff */
[----:B------:R-:W-:Y:S02]  /*39e0*/  LOP3.LUT R12, R12, R2, RZ, 0x3c, !PT ;  /* 0x000000020c0c7212 */ /* 0x000fe400078e3cff */
[----:B------:R-:W-:Y:S02]  /*39f0*/  LOP3.LUT R7, R7, UR7, RZ, 0x3c, !PT ;  /* 0x0000000707077c12 */ /* 0x000fe4000f8e3cff */
[----:B------:R-:W-:Y:S01]  /*3a00*/  SEL R2, R4, RZ, P1 ;  /* 0x000000ff04027207 */ /* 0x000fe20000800000 */
[----:B------:R-:W-:Y:S06]  /*3a10*/  @P0 BRA `(.L_x_66) ;  /* 0xfffffff800b40947 */ /* 0x000fec000383ffff */
[----:B------:R-:W3:Y:S01]  /*3a20*/  S2UR UR8, SR_CgaCtaId ;  /* 0x00000000000879c3 */ /* 0x000ee20000008800 */
[----:B------:R-:W-:Y:S01]  /*3a30*/  ELECT P0, URZ, PT ;  /* 0x0000000000ff782f */ /* 0x000fe20003800000 */
[----:B------:R-:W-:Y:S01]  /*3a40*/  IMAD.MOV.U32 R2, RZ, RZ, 0x1 ;  /* 0x00000001ff027424 */ /* 0x000fe200078e00ff */
[----:B------:R-:W-:Y:S01]  /*3a50*/  UIADD3 UR18, UPT, UPT, UR18, 0x100, URZ ;  /* 0x0000010012127890 */ /* 0x000fe2000fffe0ff */
[----:B------:R-:W-:Y:S01]  /*3a60*/  SHF.L.U32 R0, R7, 0x1f, RZ ;  /* 0x0000001f07007819 */ /* 0x000fe200000006ff */
[----:B------:R-:W-:-:S03]  /*3a70*/  UMOV UR4, 0x40 ;  /* 0x0000004000047882 */ /* 0x000fc60000000000 */
[----:B------:R-:W-:Y:S01]  /*3a80*/  UVIRTCOUNT.DEALLOC.SMPOOL 0x80 ;  /* 0x000000800000784c */ /* 0x000fe20000000000 */
[----:B---3--:R-:W-:Y:S02]  /*3a90*/  ULEA UR8, UR8, UR4, 0x18 ;  /* 0x0000000408087291 */ /* 0x008fe4000f8ec0ff */
[----:B------:R-:W-:-:S07]  /*3aa0*/  ULEA UR4, UR21, UR18, 0x3 ;  /* 0x0000001215047291 */ /* 0x000fce000f8e18ff */
[----:B------:R3:W-:Y:S02]  /*3ab0*/  @P0 STS.U8 [UR8+0x1c], R2 ;  /* 0x00001c02ff000988 */ /* 0x0007e40008000008 */
[----:B------:R-:W4:Y:S02]  /*3ac0*/  SYNCS.PHASECHK.TRANS64.TRYWAIT P0, [UR4], R0 ;  /* 0x00000000ff0075a7 */ /* 0x000f240008001104 */
[----:B---34-:R-:W-:Y:S05]  /*3ad0*/  @!P0 BRA `(.L_x_67) ;  /* 0x0000007000848947 */ /* 0x018fea0003800000 */
.L_x_143:
[----:B------:R-:W-:-:S04]  /*3ae0*/  UIADD3 UR4, UPT, UPT, UR21, 0x1, URZ ;  /* 0x0000000115047890 */ /* 0x000fc8000fffe0ff */
[----:B------:R-:W-:-:S04]  /*3af0*/  UISETP.NE.AND UP0, UPT, UR4, 0x4, UPT ;  /* 0x000000040400788c */ /* 0x000fc8000bf05270 */
[----:B-1----:R-:W-:Y:S02]  /*3b00*/  USEL UR6, URZ, 0x1, UP0 ;  /* 0x00000001ff067887 */ /* 0x002fe40008000000 */
[----:B------:R-:W-:-:S04]  /*3b10*/  USEL UR4, UR4, URZ, UP0 ;  /* 0x000000ff04047287 */ /* 0x000fc80008000000 */
[----:B------:R-:W-:Y:S01]  /*3b20*/  ULEA UR5, UR4, UR18, 0x3 ;  /* 0x0000001204057291 */ /* 0x000fe2000f8e18ff */
[----:B---3--:R-:W-:-:S04]  /*3b30*/  LOP3.LUT R0, R7, UR6, RZ, 0x3c, !PT ;  /* 0x0000000607007c12 */ /* 0x008fc8000f8e3cff */
[----:B------:R-:W-:-:S04]  /*3b40*/  SHF.L.U32 R2, R0, 0x1f, RZ ;  /* 0x0000001f00027819 */ /* 0x000fc800000006ff */
[----:B------:R-:W1:Y:S02]  /*3b50*/  SYNCS.PHASECHK.TRANS64.TRYWAIT P0, [UR5], R2 ;  /* 0x00000002ff0075a7 */ /* 0x000e640008001105 */
[----:B-1----:R-:W-:Y:S05]  /*3b60*/  @!P0 BRA `(.L_x_68) ;  /* 0x0000007000788947 */ /* 0x002fea0003800000 */
.L_x_145:
        /* <DEDUP_REMOVED lines=9> */
.L_x_147:
[----:B------:R-:W-:-:S04]  /*3c00*/  UIADD3 UR4, UPT, UPT, UR4, 0x1, URZ ;  /* 0x0000000104047890 */ /* 0x000fc8000fffe0ff */
[----:B------:R-:W-:-:S04]  /*3c10*/  UISETP.NE.AND UP0, UPT, UR4, 0x4, UPT ;  /* 0x000000040400788c */ /* 0x000fc8000bf05270 */
[----:B------:R-:W-:Y:S02]  /*3c20*/  USEL UR5, URZ, 0x1, UP0 ;  /* 0x00000001ff057887 */ /* 0x000fe40008000000 */
[----:B------:R-:W-:-:S04]  /*3c30*/  USEL UR4, UR4, URZ, UP0 ;  /* 0x000000ff04047287 */ /* 0x000fc80008000000 */
[----:B------:R-:W-:Y:S01]  /*3c40*/  ULEA UR4, UR4, UR18, 0x3 ;  /* 0x0000001204047291 */ /* 0x000fe2000f8e18ff */
[----:B------:R-:W-:-:S04]  /*3c50*/  LOP3.LUT R0, R0, UR5, RZ, 0x3c, !PT ;  /* 0x0000000500007c12 */ /* 0x000fc8000f8e3cff */
[----:B------:R-:W-:-:S04]  /*3c60*/  SHF.L.U32 R0, R0, 0x1f, RZ ;  /* 0x0000001f00007819 */ /* 0x000fc800000006ff */
[----:B------:R-:W3:Y:S02]  /*3c70*/  SYNCS.PHASECHK.TRANS64.TRYWAIT P0, [UR4], R0 ;  /* 0x00000000ff0075a7 */ /* 0x000ee40008001104 */
[----:B---3--:R-:W-:Y:S05]  /*3c80*/  @!P0 BRA `(.L_x_70) ;  /* 0x0000007000608947 */ /* 0x008fea0003800000 */
.L_x_149:
[----:B------:R-:W-:Y:S01]  /*3c90*/  NOP ;  /* 0x0000000000007918 */ /* 0x000fe20000000000 */
[----:B-1----:R-:W1:Y:S01]  /*3ca0*/  LDS R0, [UR8+0x14] ;  /* 0x00001408ff007984 */ /* 0x002e620008000800 */
[----:B------:R-:W-:Y:S01]  /*3cb0*/  ULOP3.LUT UR4, UR29, 0xffff, URZ, 0xc0, !UPT ;  /* 0x0000ffff1d047892 */ /* 0x000fe2000f8ec0ff */
[----:B------:R-:W-:Y:S01]  /*3cc0*/  UMOV UR5, 0xffff ;  /* 0x0000ffff00057882 */ /* 0x000fe20000000000 */
[----:B------:R-:W-:Y:S02]  /*3cd0*/  UMOV UR6, 0x1 ;  /* 0x0000000100067882 */ /* 0x000fe40000000000 */
[----:B------:R-:W-:-:S04]  /*3ce0*/  USHF.R.U32.HI UR4, URZ, 0x5, UR4 ;  /* 0x00000005ff047899 */ /* 0x000fc80008011604 */
[----:B------:R-:W-:Y:S02]  /*3cf0*/  USHF.L.U32 UR5, UR5, UR4, URZ ;  /* 0x0000000405057299 */ /* 0x000fe400080006ff */
[----:B------:R-:W-:-:S04]  /*3d00*/  USHF.L.U32 UR4, UR6, UR4, URZ ;  /* 0x0000000406047299 */ /* 0x000fc800080006ff */
[----:B-1----:R-:W-:-:S04]  /*3d10*/  LOP3.LUT R0, R0, UR5, RZ, 0xc0, !PT ;  /* 0x0000000500007c12 */ /* 0x002fc8000f8ec0ff */
[----:B------:R-:W-:-:S13]  /*3d20*/  ISETP.NE.AND P0, PT, R0, UR5, PT ;  /* 0x0000000500007c0c */ /* 0x000fda000bf05270 */
[----:B------:R-:W-:Y:S05]  /*3d30*/  @P0 BRA `(.L_x_71) ;  /* 0x0000000000580947 */ /* 0x000fea0003800000 */
[----:B------:R-:W1:Y:S02]  /*3d40*/  LDS R0, [UR8+0x18] ;  /* 0x00001808ff007984 */ /* 0x000e640008000800 */
[----:B-1----:R-:W-:-:S04]  /*3d50*/  LOP3.LUT R0, R0, UR4, RZ, 0xc0, !PT ;  /* 0x0000000400007c12 */ /* 0x002fc8000f8ec0ff */
[----:B------:R-:W-:-:S13]  /*3d60*/  ISETP.NE.AND P0, PT, R0, UR4, PT ;  /* 0x0000000400007c0c */ /* 0x000fda000bf05270 */
[----:B------:R-:W-:Y:S05]  /*3d70*/  @P0 BRA `(.L_x_72) ;  /* 0x00000000003c0947 */ /* 0x000fea0003800000 */
[----:B------:R-:W1:Y:S01]  /*3d80*/  S2R R2, SR_LANEID ;  /* 0x0000000000027919 */ /* 0x000e620000000000 */
[----:B------:R-:W-:-:S06]  /*3d90*/  ULOP3.LUT UR5, URZ, UR5, URZ, 0x33, !UPT ;  /* 0x00000005ff057292 */ /* 0x000fcc000f8e33ff */
[----:B------:R-:W-:-:S04]  /*3da0*/  IMAD.U32 R0, RZ, RZ, UR5 ;  /* 0x00000005ff007e24 */ /* 0x000fc8000f8e00ff */
[----:B------:R3:W4:Y:S02]  /*3db0*/  REDUX UR7, R0 ;  /* 0x00000000000773c4 */ /* 0x0007240000000000 */
[----:B------:R1:W-:Y:S01]  /*3dc0*/  UTCATOMSWS.AND URZ, UR5 ;  /* 0x0000000500ff79e3 */ /* 0x0003e20008000000 */
[----:B---3--:R-:W-:Y:S01]  /*3dd0*/  LOP3.LUT R0, RZ, UR4, RZ, 0x33, !PT ;  /* 0x00000004ff007c12 */ /* 0x008fe2000f8e33ff */
[----:B------:R-:W-:Y:S02]  /*3de0*/  VOTEU.ANY UR4, UPT, PT ;  /* 0x0000000000047886 */ /* 0x000fe400038e0100 */
[----:B------:R-:W-:Y:S02]  /*3df0*/  UFLO.U32 UR4, UR4 ;  /* 0x00000004000472bd */ /* 0x000fe400080e0000 */
[----:B------:R-:W3:Y:S04]  /*3e00*/  REDUX UR6, R0 ;  /* 0x00000000000673c4 */ /* 0x000ee80000000000 */
[----:B-1----:R-:W-:-:S02]  /*3e10*/  ISETP.EQ.U32.AND P0, PT, R2, UR4, PT ;  /* 0x0000000402007c0c */ /* 0x002fc4000bf02070 */
[----:B----4-:R-:W-:-:S11]  /*3e20*/  MOV R2, UR7 ;  /* 0x0000000700027c02 */ /* 0x010fd60008000f00 */
[----:B------:R1:W-:Y:S01]  /*3e30*/  @P0 ATOMS.AND RZ, [UR8+0x14], R2 ;  /* 0x00001402ffff098c */ /* 0x0003e2000a800008 */
[----:B---3--:R-:W-:-:S05]  /*3e40*/  IMAD.U32 R0, RZ, RZ, UR6 ;  /* 0x00000006ff007e24 */ /* 0x008fca000f8e00ff */
[----:B------:R1:W-:Y:S01]  /*3e50*/  @P0 ATOMS.AND RZ, [UR8+0x18], R0 ;  /* 0x00001800ffff098c */ /* 0x0003e2000a800008 */
[----:B------:R-:W-:Y:S05]  /*3e60*/  BRA `(.L_x_73) ;  /* 0x0000000000147947 */ /* 0x000fea0003800000 */
.L_x_72:
[----:B------:R-:W-:Y:S02]  /*3e70*/  MOV R2, 0x3e90 ;  /* 0x00003e9000027802 */ /* 0x000fe40000000f00 */
[----:B--2---:R-:W-:Y:S05]  /*3e80*/  CALL.REL.NOINC `($__internal_0_$__cuda_sm10x_tcgen05_guardrail_trap_col_being_dealloced_not_returned_by_alloc) ;  /* 0x0000007000847944 */ /* 0x004fea0003c00000 */
[----:B------:R-:W-:Y:S05]  /*3e90*/  BRA `(.L_x_73) ;  /* 0x0000000000087947 */ /* 0x000fea0003800000 */
.L_x_71:
[----:B------:R-:W-:Y:S02]  /*3ea0*/  MOV R2, 0x3ec0 ;  /* 0x00003ec000027802 */ /* 0x000fe40000000f00 */
[----:B--2---:R-:W-:Y:S05]  /*3eb0*/  CALL.REL.NOINC `($__internal_2_$__cuda_sm10x_tcgen05_guardrail_trap_unallocated_columns_being_dealloced) ;  /* 0x0000007000907944 */ /* 0x004fea0003c00000 */
.L_x_73:
[----:B------:R-:W-:Y:S01]  /*3ec0*/  NOP ;  /* 0x0000000000007918 */ /* 0x000fe20000000000 */
[----:B--2---:R-:W-:Y:S05]  /*3ed0*/  EXIT ;  /* 0x000000000000794d */ /* 0x004fea0003800000 */
.L_x_55:
[----:B------:R-:W-:-:S09]  /*3ee0*/  UISETP.NE.OR UP0, UPT, UR22, 0x3, !UP3 ;  /* 0x000000031600788c */ /* 0x000fd2000df05670 */
[----:B------:R-:W-:Y:S05]  /*3ef0*/  BRA.U UP0, `(.L_x_74) ;  /* 0x0000001100287547 */ /* 0x000fea000b800000 */
[----:B------:R-:W3:Y:S01]  /*3f00*/  LDCU.64 UR6, c[0x0][0x888] ;  /* 0x00011100ff0677ac */ /* 0x000ee20008000a00 */
[----:B------:R-:W-:Y:S02]  /*3f10*/  HFMA2 R10, -RZ, RZ, 0, 0 ;  /* 0x00000000ff0a7431 */ /* 0x000fe400000001ff */
[----:B------:R-:W-:Y:S01]  /*3f20*/  IMAD.MOV.U32 R9, RZ, RZ, 0x1 ;  /* 0x00000001ff097424 */ /* 0x000fe200078e00ff */
[----:B------:R-:W-:Y:S01]  /*3f30*/  MOV R11, 0x3c00 ;  /* 0x00003c00000b7802 */ /* 0x000fe20000000f00 */
[----:B------:R-:W4:Y:S01]  /*3f40*/  LDCU UR37, c[0x0][0x370] ;  /* 0x00006e00ff2577ac */ /* 0x000f220008000800 */
[----:B------:R-:W-:Y:S01]  /*3f50*/  IMAD.MOV.U32 R8, RZ, RZ, RZ ;  /* 0x000000ffff087224 */ /* 0x000fe200078e00ff */
[----:B------:R-:W5:Y:S01]  /*3f60*/  LDCU.128 UR40, c[0x0][0xb10] ;  /* 0x00016200ff2877ac */ /* 0x000f620008000c00 */
[----:B------:R-:W5:Y:S01]  /*3f70*/  LDCU UR31, c[0x0][0x374] ;  /* 0x00006e80ff1f77ac */ /* 0x000f620008000800 */
[----:B------:R-:W1:Y:S01]  /*3f80*/  LDCU.64 UR38, c[0x0][0x890] ;  /* 0x00011200ff2677ac */ /* 0x000e620008000a00 */
[----:B------:R-:W1:Y:S01]  /*3f90*/  LDCU UR21, c[0x0][0xb0c] ;  /* 0x00016180ff1577ac */ /* 0x000e620008000800 */
[----:B------:R-:W1:Y:S01]  /*3fa0*/  LDCU UR51, c[0x0][0xb20] ;  /* 0x00016400ff3377ac */ /* 0x000e620008000800 */
[----:B------:R-:W1:Y:S01]  /*3fb0*/  LDCU UR4, c[0x0][0xb30] ;  /* 0x00016600ff0477ac */ /* 0x000e620008000800 */
[----:B---3--:R-:W-:Y:S01]  /*3fc0*/  UISETP.NE.U32.AND UP0, UPT, UR6, URZ, UPT ;  /* 0x000000ff0600728c */ /* 0x008fe2000bf05070 */
[----:B------:R-:W-:Y:S01]  /*3fd0*/  UMOV UR29, 0x400 ;  /* 0x00000400001d7882 */ /* 0x000fe20000000000 */
[----:B-----5:R-:W-:-:S02]  /*3fe0*/  UIMAD.WIDE.U32 UR8, UR31, UR43, URZ ;  /* 0x0000002b1f0872a5 */ /* 0x020fc4000f8e00ff */
[----:B------:R-:W-:Y:S02]  /*3ff0*/  ULEA UR29, UR5, UR29, 0x18 ;  /* 0x0000001d051d7291 */ /* 0x000fe4000f8ec0ff */
[----:B------:R-:W-:Y:S02]  /*4000*/  UISETP.NE.AND.EX UP6, UPT, UR7, URZ, UPT, UP0 ;  /* 0x000000ff0700728c */ /* 0x000fe4000bfc5300 */
[----:B----4-:R-:W-:Y:S02]  /*4010*/  UIMAD.WIDE.U32 UR6, UR37, UR40, URZ ;  /* 0x00000028250672a5 */ /* 0x010fe4000f8e00ff */
[----:B------:R-:W-:Y:S02]  /*4020*/  UIADD3 UR49, UPT, UPT, UR29, 0xa0, URZ ;  /* 0x000000a01d317890 */ /* 0x000fe4000fffe0ff */
[----:B--2---:R-:W-:Y:S02]  /*4030*/  UISETP.NE.AND UP0, UPT, UR15, 0x1, UPT ;  /* 0x000000010f00788c */ /* 0x004fe4000bf05270 */
[----:B------:R-:W-:-:S02]  /*4040*/  UPRMT UR49, UR5, 0x654, UR49 ;  /* 0x0000065405317896 */ /* 0x000fc40008000031 */
[----:B-1----:R-:W-:Y:S01]  /*4050*/  UISETP.NE.U32.AND UP0, UPT, UR38, URZ, UPT ;  /* 0x000000ff2600728c */ /* 0x002fe2000bf05070 */
[----:B------:R-:W-:Y:S01]  /*4060*/  UMOV UR5, UR7 ;  /* 0x0000000700057c82 */ /* 0x000fe20008000000 */
[----:B------:R-:W-:Y:S02]  /*4070*/  UISETP.GE.AND UP3, UPT, UR15, 0x1, UPT ;  /* 0x000000010f00788c */ /* 0x000fe4000bf66270 */
[----:B------:R-:W-:Y:S02]  /*4080*/  USHF.R.U32.HI UR48, URZ, UR41, UR5 ;  /* 0x00000029ff307299 */ /* 0x000fe40008011605 */
[----:B------:R-:W-:Y:S01]  /*4090*/  UISETP.NE.AND.EX UP5, UPT, UR39, URZ, UPT, UP0 ;  /* 0x000000ff2700728c */ /* 0x000fe2000bfa5300 */
[----:B------:R-:W-:Y:S01]  /*40a0*/  UMOV UR5, UR9 ;  /* 0x0000000900057c82 */ /* 0x000fe20008000000 */
[----:B------:R-:W1:Y:S01]  /*40b0*/  LDCU.64 UR52, c[0x0][0x348] ;  /* 0x00006900ff3477ac */ /* 0x000e620008000a00 */
[----:B------:R-:W-:Y:S01]  /*40c0*/  UPLOP3.LUT UP1, UPT, UPT, UPT, UPT, 0x40, 0x4 ;  /* 0x000000000004789c */ /* 0x000fe20003f2e870 */
[----:B------:R-:W2:Y:S01]  /*40d0*/  LDCU.64 UR22, c[0x0][0xb28] ;  /* 0x00016500ff1677ac */ /* 0x000ea20008000a00 */
[----:B------:R-:W-:-:S02]  /*40e0*/  UISETP.NE.AND UP3, UPT, UR21, 0x1, UPT ;  /* 0x000000011500788c */ /* 0x000fc4000bf65270 */
[----:B------:R-:W-:Y:S02]  /*40f0*/  USHF.R.U32.HI UR44, URZ, UR51, UR5 ;  /* 0x00000033ff2c7299 */ /* 0x000fe40008011605 */
[----:B------:R-:W-:Y:S02]  /*4100*/  UISETP.NE.AND UP0, UPT, UR42, 0x1, UPT ;  /* 0x000000012a00788c */ /* 0x000fe4000bf05270 */
[----:B------:R-:W-:-:S11]  /*4110*/  UISETP.NE.AND UP4, UPT, UR4, 0x1, UPT ;  /* 0x000000010400788c */ /* 0x000fd6000bf85270 */
.L_x_82:
[----:B------:R-:W-:Y:S02]  /*4120*/  LEA R2, R8, UR29, 0x3 ;  /* 0x0000001d08027c11 */ /* 0x000fe4000f8e18ff */
[----:B------:R-:W-:Y:S02]  /*4130*/  SHF.L.U32 R0, R10, 0x1f, RZ ;  /* 0x0000001f0a007819 */ /* 0x000fe400000006ff */
[----:B------:R-:W-:Y:S02]  /*4140*/  LEA R4, R8, UR29, 0x4 ;  /* 0x0000001d08047c11 */ /* 0x000fe4000f8e20ff */
[----:B------:R-:W3:Y:S02]  /*4150*/  SYNCS.PHASECHK.TRANS64.TRYWAIT P0, [R2+URZ+0xc0], R0 ;  /* 0x0000c000020075a7 */ /* 0x000ee400080011ff */
[----:B---3--:R-:W-:Y:S05]  /*4160*/  @!P0 BRA `(.L_x_75) ;  /* 0x0000006c00408947 */ /* 0x008fea0003800000 */
.L_x_150:
[----:B------:R-:W4:Y:S01]  /*4170*/  LDS.128 R4, [R4+0x150] ;  /* 0x0001500004047984 */ /* 0x000f220000000c00 */
[----:B------:R-:W-:Y:S01]  /*4180*/  UISETP.GE.AND UP0, UPT, UR15, 0x1, UPT ;  /* 0x000000010f00788c */ /* 0x000fe2000bf06270 */
[----:B------:R-:W-:Y:S01]  /*4190*/  @!PT LDS RZ, [RZ] ;  /* 0x00000000fffff984 */ /* 0x000fe20000000800 */
[----:B------:R-:W-:Y:S01]  /*41a0*/  @!PT LDS RZ, [RZ] ;  /* 0x00000000fffff984 */ /* 0x000fe20000000800 */
[----:B------:R-:W-:Y:S01]  /*41b0*/  @!PT LDS RZ, [RZ] ;  /* 0x00000000fffff984 */ /* 0x000fe20000000800 */
[----:B------:R-:W-:Y:S01]  /*41c0*/  @!PT LDS RZ, [RZ] ;  /* 0x00000000fffff984 */ /* 0x000fe20000000800 */
[----:B------:R5:W-:Y:S06]  /*41d0*/  MEMBAR.ALL.CTA ;  /* 0x0000000000007992 */ /* 0x000bec0000008000 */
[----:B-----5:R-:W5:Y:S01]  /*41e0*/  FENCE.VIEW.ASYNC.S ;  /* 0x00000000000073c6 */ /* 0x020f620000000000 */
[----:B----4-:R-:W-:Y:S11]  /*41f0*/  LOP3.LUT P0, RZ, R6, 0x1, RZ, 0xc0, !PT ;  /* 0x0000000106ff7812 */ /* 0x010ff6000780c0ff */
[----:B------:R-:W-:Y:S02]  /*4200*/  @!UPT UIADD3 URZ, UPT, UPT, URZ, URZ, URZ ;  /* 0x000000fffffff290 */ /* 0x000fe4000fffe0ff */
[----:B-----5:R-:W-:Y:S01]  /*4210*/  VOTEU.ANY UP3, P0 ;  /* 0x0000000000ff7886 */ /* 0x020fe20000060100 */
[----:B------:R-:W-:Y:S11]  /*4220*/  PLOP3.LUT P0, PT, PT, PT, UP3, 0x80, 0x8 ;  /* 0x000000000008781c */ /* 0x000ff60003f0f038 */
[----:B------:R-:W-:Y:S02]  /*4230*/  @!UPT UIADD3 URZ, UPT, UPT, URZ, URZ, URZ ;  /* 0x000000fffffff290 */ /* 0x000fe4000fffe0ff */
[----:B---3--:R-:W-:Y:S02]  /*4240*/  @P0 SHF.R.U32.HI R0, RZ, 0x10, R5 ;  /* 0x00000010ff000819 */ /* 0x008fe40000011605 */
[----:B------:R-:W-:Y:S02]  /*4250*/  @P0 MOV R3, R4 ;  /* 0x0000000400030202 */ /* 0x000fe40000000f00 */
[----:B------:R-:W-:Y:S01]  /*4260*/  @P0 R2UR UR4, R0 ;  /* 0x00000000000402ca */ /* 0x000fe200000e0000 */
[----:B------:R-:W-:Y:S01]  /*4270*/  VIADD R0, R2, 0xd0 ;  /* 0x000000d002007836 */ /* 0x000fe20000000000 */
[----:B------:R-:W-:Y:S02]  /*4280*/  @P0 LOP3.LUT R4, R5, 0xffff, RZ, 0xc0, !PT ;  /* 0x0000ffff05040812 */ /* 0x000fe400078ec0ff */
[----:B------:R-:W-:Y:S02]  /*4290*/  @P0 R2UR UR6, R3 ;  /* 0x00000000030602ca */ /* 0x000fe400000e0000 */
[----:B------:R-:W-:Y:S02]  /*42a0*/  PRMT R0, RZ, 0x654, R0 ;  /* 0x00000654ff007816 */ /* 0x000fe40000000000 */
[----:B------:R-:W-:Y:S02]  /*42b0*/  @P0 R2UR UR5, R4 ;  /* 0x00000000040502ca */ /* 0x000fe400000e0000 */
[----:B------:R3:W-:Y:S03]  /*42c0*/  SYNCS.ARRIVE.TRANS64.RED.A1T0 RZ, [R0+URZ], RZ ;  /* 0x000000ff00ff79a7 */ /* 0x0007e600081004ff */
[----:B------:R-:W-:Y:S04]  /*42d0*/  @UP3 UMOV UR30, UR4 ;  /* 0x00000004001e3c82 */ /* 0x000fe80008000000 */
[----:B------:R-:W-:Y:S04]  /*42e0*/  @UP3 UMOV UR14, UR6 ;  /* 0x00000006000e3c82 */ /* 0x000fe80008000000 */
[----:B------:R-:W-:Y:S01]  /*42f0*/  @UP3 UMOV UR13, UR5 ;  /* 0x00000005000d3c82 */ /* 0x000fe20008000000 */
[----:B------:R-:W-:Y:S05]  /*4300*/  BRA.U !UP0, `(.L_x_76) ;  /* 0x0000000108c07547 */ /* 0x000fea000b800000 */
[----:B------:R-:W-:Y:S02]  /*4310*/  UIMAD.WIDE.U32 UR8, UR13, UR43, URZ ;  /* 0x0000002b0d0872a5 */ /* 0x000fe4000f8e00ff */
[----:B------:R-:W-:Y:S02]  /*4320*/  UP2UR UR12, UPR, URZ, 0x4 ;  /* 0x00000004ff0c7883 */ /* 0x000fe40008000000 */
[----:B------:R-:W-:Y:S02]  /*4330*/  UISETP.NE.AND UP2, UPT, UR42, 0x1, UPT ;  /* 0x000000012a00788c */ /* 0x000fe4000bf45270 */
[----:B------:R-:W-:Y:S02]  /*4340*/  UIMAD.WIDE.U32 UR10, UR14, UR40, URZ ;  /* 0x000000280e0a72a5 */ /* 0x000fe4000f8e00ff */
[----:B------:R-:W-:Y:S02]  /*4350*/  USEL UR4, UR31, UR44, !UP2 ;  /* 0x0000002c1f047287 */ /* 0x000fe4000d000000 */
[----:B------:R-:W-:Y:S02]  /*4360*/  UISETP.NE.AND UP0, UPT, UR21, 0x1, UPT ;  /* 0x000000011500788c */ /* 0x000fe4000bf05270 */
[----:B------:R-:W-:Y:S02]  /*4370*/  UP2UR UR20, UPR, URZ, 0x2 ;  /* 0x00000002ff147883 */ /* 0x000fe40008000000 */
[----:B------:R-:W-:Y:S02]  /*4380*/  UISETP.NE.AND UP1, UPT, UR15, 0x1, UPT ;  /* 0x000000010f00788c */ /* 0x000fe4000bf25270 */
[----:B--2---:R-:W-:Y:S02]  /*4390*/  UIMAD.WIDE.U32 UR16, UR4, UR22, URZ ;  /* 0x00000016041072a5 */ /* 0x004fe4000f8e00ff */
[----:B------:R-:W-:Y:S01]  /*43a0*/  USEL UR7, UR37, UR48, !UP0 ;  /* 0x0000003025077287 */ /* 0x000fe2000c000000 */
[----:B------:R-:W-:Y:S02]  /*43b0*/  UMOV UR5, UR9 ;  /* 0x0000000900057c82 */ /* 0x000fe40008000000 */
[----:B------:R-:W-:Y:S02]  /*43c0*/  USHF.R.U32.HI UR6, URZ, UR51, UR5 ;  /* 0x00000033ff067299 */ /* 0x000fe40008011605 */
[----:B------:R-:W-:Y:S02]  /*43d0*/  UIMAD.WIDE.U32 UR18, UR7, UR22, URZ ;  /* 0x00000016071272a5 */ /* 0x000fe4000f8e00ff */
[----:B------:R-:W-:Y:S02]  /*43e0*/  USEL UR6, UR13, UR6, !UP2 ;  /* 0x000000060d067287 */ /* 0x000fe4000d000000 */
[----:B------:R-:W-:Y:S01]  /*43f0*/  UISETP.NE.AND UP2, UPT, UR12, URZ, UPT ;  /* 0x000000ff0c00728c */ /* 0x000fe2000bf45270 */
[----:B------:R-:W-:Y:S01]  /*4400*/  UMOV UR5, UR11 ;  /* 0x0000000b00057c82 */ /* 0x000fe20008000000 */
[----:B------:R-:W-:Y:S02]  /*4410*/  UIMAD.WIDE.U32 UR10, UR6, UR22, URZ ;  /* 0x00000016060a72a5 */ /* 0x000fe4000f8e00ff */
[----:B------:R-:W-:Y:S03]  /*4420*/  USHF.R.U32.HI UR8, URZ, UR41, UR5 ;  /* 0x00000029ff087299 */ /* 0x000fe60008011605 */
[----:B------:R-:W-:Y:S02]  /*4430*/  UMOV UR5, UR17 ;  /* 0x0000001100057c82 */ /* 0x000fe40008000000 */
[----:B------:R-:W-:Y:S03]  /*4440*/  @UP1 USHF.R.U32.HI UR4, URZ, UR23, UR5 ;  /* 0x00000017ff041299 */ /* 0x000fe60008011605 */
[----:B------:R-:W-:Y:S01]  /*4450*/  UMOV UR5, UR19 ;  /* 0x0000001300057c82 */ /* 0x000fe20008000000 */
[----:B------:R-:W-:Y:S02]  /*4460*/  UIMAD UR4, UR15, UR4, URZ ;  /* 0x000000040f0472a4 */ /* 0x000fe4000f8e02ff */
[----:B------:R-:W-:Y:S02]  /*4470*/  @UP1 USHF.R.U32.HI UR7, URZ, UR23, UR5 ;  /* 0x00000017ff071299 */ /* 0x000fe40008011605 */
[----:B------:R-:W-:Y:S02]  /*4480*/  USEL UR5, UR14, UR8, !UP0 ;  /* 0x000000080e057287 */ /* 0x000fe4000c000000 */
[----:B------:R-:W-:Y:S02]  /*4490*/  UIMAD UR8, UR15, UR7, URZ ;  /* 0x000000070f0872a4 */ /* 0x000fe4000f8e02ff */
[----:B------:R-:W-:Y:S03]  /*44a0*/  UISETP.GE.AND UP0, UPT, UR6, UR4, UPT ;  /* 0x000000040600728c */ /* 0x000fe6000bf06270 */
[----:B------:R-:W-:Y:S01]  /*44b0*/  UMOV UR4, UR11 ;  /* 0x0000000b00047c82 */ /* 0x000fe20008000000 */
[----:B------:R-:W-:Y:S02]  /*44c0*/  UISETP.GE.OR UP0, UPT, UR5, UR8, UP0 ;  /* 0x000000080500728c */ /* 0x000fe40008706670 */
[----:B------:R-:W-:Y:S02]  /*44d0*/  USHF.R.U32.HI UR4, URZ, UR23, UR4 ;  /* 0x00000017ff047299 */ /* 0x000fe40008011604 */
[----:B------:R-:W-:Y:S02]  /*44e0*/  UIMAD.WIDE.U32 UR8, UR5, UR22, URZ ;  /* 0x00000016050872a5 */ /* 0x000fe4000f8e00ff */
[----:B------:R-:W-:Y:S04]  /*44f0*/  USEL UR10, UR6, UR4, !UP1 ;  /* 0x00000004060a7287 */ /* 0x000fe8000c800000 */
[----:B------:R-:W-:Y:S01]  /*4500*/  UIADD3 UR11, UPT, UPT, -UR10, URZ, URZ ;  /* 0x000000ff0a0b7290 */ /* 0x000fe2000fffe1ff */
[----:B------:R-:W-:Y:S02]  /*4510*/  @!UP0 UMOV UR4, UR9 ;  /* 0x0000000900048c82 */ /* 0x000fe40008000000 */
[----:B------:R-:W-:Y:S02]  /*4520*/  @!UP0 USHF.R.U32.HI UR4, URZ, UR23, UR4 ;  /* 0x00000017ff048299 */ /* 0x000fe40008011604 */
[----:B------:R-:W-:Y:S02]  /*4530*/  UIMAD UR8, UR15, UR11, UR6 ;  /* 0x0000000b0f0872a4 */ /* 0x000fe4000f8e0206 */
[----:B------:R-:W-:Y:S02]  /*4540*/  @!UP0 USEL UR4, UR5, UR4, !UP1 ;  /* 0x0000000405048287 */ /* 0x000fe4000c800000 */
[----:B------:R-:W-:Y:S02]  /*4550*/  UISETP.NE.AND UP1, UPT, UR20, URZ, UPT ;  /* 0x000000ff1400728c */ /* 0x000fe4000bf25270 */
[----:B------:R-:W-:Y:S02]  /*4560*/  @!UP0 UIMAD UR7, UR7, UR8, UR4 ;  /* 0x00000008070782a4 */ /* 0x000fe4000f8e0204 */
[----:B------:R-:W-:Y:S02]  /*4570*/  @!UP0 UIADD3 UR9, UPT, UPT, UR10, -UR4, URZ ;  /* 0x800000040a098290 */ /* 0x000fe4000fffe0ff */
[----:B------:R-:W-:Y:S02]  /*4580*/  UIADD3 UR8, UPT, UPT, -UR6, URZ, URZ ;  /* 0x000000ff06087290 */ /* 0x000fe4000fffe1ff */
[----:B------:R-:W-:Y:S02]  /*4590*/  UIADD3 UR4, UPT, UPT, -UR5, URZ, URZ ;  /* 0x000000ff05047290 */ /* 0x000fe4000fffe1ff */
[----:B------:R-:W-:Y:S03]  /*45a0*/  @!UP0 UIMAD UR6, UR9, UR15, UR5 ;  /* 0x0000000f090682a4 */ /* 0x000fe6000f8e0205 */
[----:B------:R-:W-:Y:S01]  /*45b0*/  @!UP0 UMOV UR5, UR7 ;  /* 0x0000000700058c82 */ /* 0x000fe20008000000 */
[----:B------:R-:W-:Y:S02]  /*45c0*/  UIMAD UR7, UR21, UR4, UR14 ;  /* 0x00000004150772a4 */ /* 0x000fe4000f8e020e */
[----:B------:R-:W-:Y:S02]  /*45d0*/  UIMAD UR4, UR42, UR8, UR13 ;  /* 0x000000082a0472a4 */ /* 0x000fe4000f8e020d */
[----:B------:R-:W-:Y:S02]  /*45e0*/  UIMAD UR14, UR5, UR21, UR7 ;  /* 0x00000015050e72a4 */ /* 0x000fe4000f8e0207 */
[----:B------:R-:W-:Y:S11]  /*45f0*/  UIMAD UR13, UR6, UR42, UR4 ;  /* 0x0000002a060d72a4 */ /* 0x000ff6000f8e0204 */
[----:B------:R-:W-:Y:S01]  /*4600*/  @!UPT UIADD3 URZ, UPT, UPT, URZ, URZ, URZ ;  /* 0x000000fffffff290 */ /* 0x000fe2000fffe0ff */
.L_x_76:
[----:B------:R-:W4:Y:S01]  /*4610*/  @!UP4 LDCU.128 UR8, c[0x0][0xb10] ;  /* 0x00016200ff08c7ac */ /* 0x000f220008000c00 */
[----:B------:R-:W-:Y:S02]  /*4620*/  ISETP.NE.U32.AND P0, PT, RZ, UR38, PT ;  /* 0x00000026ff007c0c */ /* 0x000fe4000bf05070 */
[----:B------:R-:W-:Y:S02]  /*4630*/  SHF.L.U32 R4, R9, 0x1f, RZ ;  /* 0x0000001f09047819 */ /* 0x000fe400000006ff */
[----:B------:R-:W-:Y:S01]  /*4640*/  ISETP.NE.AND.EX P0, PT, RZ, UR39, PT, P0 ;  /* 0x00000027ff007c0c */ /* 0x000fe2000bf05300 */
[----:B------:R-:W5:Y:S01]  /*4650*/  @!UP4 LDCU UR5, c[0x0][0xb0c] ;  /* 0x00016180ff05c7ac */ /* 0x000f620008000800 */
[----:B----4-:R-:W-:Y:S07]  /*4660*/  UIMAD.WIDE.U32 UR6, UR14, UR8, URZ ;  /* 0x000000080e0672a5 */ /* 0x010fee000f8e00ff */
[----:B------:R-:W-:Y:S01]  /*4670*/  @!UP4 UMOV UR4, UR7 ;  /* 0x000000070004cc82 */ /* 0x000fe20008000000 */
[----:B-----5:R-:W-:Y:S02]  /*4680*/  @!UP4 UISETP.NE.AND UP0, UPT, UR5, 0x1, UPT ;  /* 0x000000010500c88c */ /* 0x020fe4000bf05270 */
[----:B------:R-:W-:Y:S02]  /*4690*/  @!UP4 USHF.R.U32.HI UR4, URZ, UR9, UR4 ;  /* 0x00000009ff04c299 */ /* 0x000fe40008011604 */
[----:B------:R-:W-:Y:S02]  /*46a0*/  UIMAD.WIDE.U32 UR6, UR13, UR11, URZ ;  /* 0x0000000b0d0672a5 */ /* 0x000fe4000f8e00ff */
[----:B------:R-:W-:Y:S02]  /*46b0*/  @!UP4 USEL UR8, UR14, UR4, !UP0 ;  /* 0x000000040e08c287 */ /* 0x000fe4000c000000 */
[----:B------:R-:W-:Y:S03]  /*46c0*/  @!UP4 UISETP.NE.AND UP0, UPT, UR10, 0x1, UPT ;  /* 0x000000010a00c88c */ /* 0x000fe6000bf05270 */
[----:B------:R-:W-:Y:S02]  /*46d0*/  @!UP4 UMOV UR6, UR7 ;  /* 0x000000070006cc82 */ /* 0x000fe40008000000 */
[----:B------:R-:W4:Y:S02]  /*46e0*/  @!UP4 LDCU UR4, c[0x0][0xb20] ;  /* 0x00016400ff04c7ac */ /* 0x000f240008000800 */
[----:B----4-:R-:W-:Y:S04]  /*46f0*/  @!UP4 USHF.R.U32.HI UR6, URZ, UR4, UR6 ;  /* 0x00000004ff06c299 */ /* 0x010fe80008011606 */
[----:B------:R-:W-:Y:S04]  /*4700*/  @!UP4 USEL UR6, UR13, UR6, !UP0 ;  /* 0x000000060d06c287 */ /* 0x000fe8000c000000 */
[----:B------:R-:W-:Y:S02]  /*4710*/  @!UP4 UIADD3 UR4, UPT, UPT, -UR8, UR6, URZ ;  /* 0x000000060804c290 */ /* 0x000fe4000fffe1ff */
[----:B------:R-:W-:Y:S02]  /*4720*/  @!UP4 UIADD3 UR6, UPT, UPT, UR8, -UR6, URZ ;  /* 0x800000060806c290 */ /* 0x000fe4000fffe0ff */
[----:B------:R-:W-:Y:S02]  /*4730*/  @!UP4 UIMAD UR14, UR4, UR5, UR14 ;  /* 0x00000005040ec2a4 */ /* 0x000fe4000f8e020e */
[----:B------:R-:W-:Y:S01]  /*4740*/  @!UP4 UIMAD UR13, UR6, UR10, UR13 ;  /* 0x0000000a060dc2a4 */ /* 0x000fe2000f8e020d */
[----:B------:R-:W-:Y:S11]  /*4750*/  BRA.U UP1, `(.L_x_77) ;  /* 0x0000000101107547 */ /* 0x000ff6000b800000 */
[----:B---3--:R-:W-:Y:S04]  /*4760*/  MOV R0, UR50 ;  /* 0x0000003200007c02 */ /* 0x008fe80008000f00 */
[----:B------:R-:W-:Y:S04]  /*4770*/  SHF.L.U32 R0, R0, 0x1f, RZ ;  /* 0x0000001f00007819 */ /* 0x000fe800000006ff */
[----:B------:R-:W3:Y:S02]  /*4780*/  SYNCS.PHASECHK.TRANS64.TRYWAIT P1, [UR29+0xb8], R0 ;  /* 0x0000b800ff0075a7 */ /* 0x000ee4000802111d */
[----:B---3--:R-:W-:Y:S05]  /*4790*/  @!P1 BRA `(.L_x_78) ;  /* 0x0000006400c89947 */ /* 0x008fea0003800000 */
.L_x_77:
[----:B------:R-:W-:Y:S05]  /*47a0*/  BRA.U !UP5, `(.L_x_79) ;  /* 0x000000010d3c7547 */ /* 0x000fea000b800000 */
[----:B------:R-:W-:Y:S01]  /*47b0*/  UPLOP3.LUT UP2, UPT, UPT, UPT, UP6, 0x80, 0x8 ;  /* 0x000000000008789c */ /* 0x000fe20003f4f060 */
[----:B------:R-:W-:Y:S01]  /*47c0*/  HFMA2 R244, -RZ, RZ, 0, 5.9604644775390625e-08 ;  /* 0x00000001fff47431 */ /* 0x000fe200000001ff */
[----:B------:R-:W4:Y:S01]  /*47d0*/  LDCU.64 UR8, c[0x0][0x358] ;  /* 0x00006b00ff0877ac */ /* 0x000f220008000a00 */
[----:B---3--:R-:W-:Y:S03]  /*47e0*/  IMAD.MOV.U32 R0, RZ, RZ, 0x1 ;  /* 0x00000001ff007424 */ /* 0x008fe600078e00ff */
[----:B------:R-:W-:Y:S05]  /*47f0*/  PLOP3.LUT P1, PT, PT, PT, UP2, 0x80, 0x8 ;  /* 0x000000000008781c */ /* 0x000fea0003f2f028 */
[----:B------:R-:W3:Y:S01]  /*4800*/  @UP2 LDCU.64 UR4, c[0x0][0x888] ;  /* 0x00011100ff0427ac */ /* 0x000ee20008000a00 */
[----:B------:R-:W-:Y:S07]  /*4810*/  @UP2 UIMAD UR6, UR36, UR38, URZ ;  /* 0x00000026240622a4 */ /* 0x000fee000f8e02ff */
[----:B------:R-:W-:Y:S01]  /*4820*/  @!P1 PRMT R244, R0, 0x7610, R244 ;  /* 0x0000761000f49816 */ /* 0x000fe200000000f4 */
[----:B---3--:R-:W-:Y:S06]  /*4830*/  @UP2 UIMAD.WIDE UR4, UR6, 0x4, UR4 ;  /* 0x00000004060428a5 */ /* 0x008fec000f8e0204 */
[----:B------:R-:W-:Y:S02]  /*4840*/  IMAD.U32 R2, RZ, RZ, UR4 ;  /* 0x00000004ff027e24 */ /* 0x000fe4000f8e00ff */
[----:B------:R-:W-:Y:S05]  /*4850*/  IMAD.U32 R3, RZ, RZ, UR5 ;  /* 0x00000005ff037e24 */ /* 0x000fea000f8e00ff */
[----:B----4-:R-:W3:Y:S02]  /*4860*/  @P1 LDG.E R2, desc[UR8][R2.64] ;  /* 0x0000000802021981 */ /* 0x010ee4000c1e1900 */
[----:B---3--:R-:W-:Y:S11]  /*4870*/  @P1 R2UR UR45, R2 ;  /* 0x00000000022d12ca */ /* 0x008ff600000e0000 */
[----:B------:R-:W-:Y:S03]  /*4880*/  @!UPT UIADD3 URZ, UPT, UPT, URZ, URZ, URZ ;  /* 0x000000fffffff290 */ /* 0x000fe6000fffe0ff */
[----:B------:R-:W4:Y:S02]  /*4890*/  @!UP2 LDCU UR45, c[0x0][0x880] ;  /* 0x00011000ff2da7ac */ /* 0x000f240008000800 */
.L_x_79:
[----:B----4-:R-:W-:Y:S01]  /*48a0*/  @!P0 ISETP.EQ.AND P2, PT, RZ, UR45, PT ;  /* 0x0000002dff008c0c */ /* 0x010fe2000bf42270 */
[----:B------:R-:W-:Y:S01]  /*48b0*/  @!UPT UIADD3 URZ, UPT, UPT, URZ, URZ, URZ ;  /* 0x000000fffffff290 */ /* 0x000fe2000fffe0ff */
[----:B------:R-:W-:Y:S11]  /*48c0*/  @!P0 BRA `(.L_x_80) ;  /* 0x0000000000148947 */ /* 0x000ff60003800000 */
[----:B------:R-:W-:Y:S02]  /*48d0*/  LOP3.LUT P0, RZ, R244, 0xff, RZ, 0xc0, !PT ;  /* 0x000000fff4ff7812 */ /* 0x000fe4000780c0ff */
[----:B------:R-:W-:Y:S04]  /*48e0*/  PLOP3.LUT P2, PT, PT, PT, UP2, 0x80, 0x8 ;  /* 0x000000000008781c */ /* 0x000fe80003f4f028 */
[----:B------:R-:W-:Y:S07]  /*48f0*/  PLOP3.LUT P2, PT, P2, PT, PT, 0x8, 0x80 ;  /* 0x000000000080781c */ /* 0x000fee000174e170 */
[----:B------:R-:W-:Y:S11]  /*4900*/  @P0 ISETP.EQ.AND P2, PT, RZ, UR45, PT ;  /* 0x0000002dff000c0c */ /* 0x000ff6000bf42270 */
[----:B------:R-:W-:Y:S02]  /*4910*/  @!UPT UIADD3 URZ, UPT, UPT, URZ, URZ, URZ ;  /* 0x000000fffffff290 */ /* 0x000fe4000fffe0ff */
.L_x_80:
[----:B------:R-:W4:Y:S01]  /*4920*/  SYNCS.PHASECHK.TRANS64.TRYWAIT P0, [UR29+0xa8], R4 ;  /* 0x0000a804ff0075a7 */ /* 0x000f22000800111d */
[----:B------:R-:W-:Y:S02]  /*4930*/  ELECT P1, URZ, PT ;  /* 0x0000000000ff782f */ /* 0x000fe40003820000 */
[----:B---3--:R-:W-:Y:S01]  /*4940*/  IADD3 R0, PT, PT, R8, 0x1, RZ ;  /* 0x0000000108007810 */ /* 0x008fe20007ffe0ff */
[----:B----4-:R-:W-:Y:S10]  /*4950*/  @!P0 BRA `(.L_x_81) ;  /* 0x0000006400708947 */ /* 0x010ff40003800000 */
.L_x_153:
[----:B------:R-:W4:Y:S01]  /*4960*/  LDL R3, [R1] ;  /* 0x0000000001037983 */ /* 0x000f220000100800 */
[----:B------:R-:W-:Y:S01]  /*4970*/  PLOP3.LUT P1, PT, P2, P1, PT, 0xf2, 0x2f ;  /* 0x00000000002f781c */ /* 0x000fe20001723e72 */
[----:B------:R-:W-:Y:S01]  /*4980*/  UMOV UR6, 0x0 ;  /* 0x0000000000067882 */ /* 0x000fe20000000000 */
[----:B------:R-:W-:Y:S01]  /*4990*/  UMOV UR7, 0x10000000 ;  /* 0x1000000000077882 */ /* 0x000fe20000000000 */
[----:B------:R-:W-:Y:S01]  /*49a0*/  UMOV UR20, UR36 ;  /* 0x0000002400147c82 */ /* 0x000fe20008000000 */
[----:B------:R-:W-:Y:S01]  /*49b0*/  UMOV UR28, UR36 ;  /* 0x00000024001c7c82 */ /* 0x000fe20008000000 */
[----:B------:R-:W-:Y:S01]  /*49c0*/  UMOV UR12, UR36 ;  /* 0x00000024000c7c82 */ /* 0x000fe20008000000 */
[----:B------:R-:W-:Y:S02]  /*49d0*/  R2UR UR55, R252 ;  /* 0x00000000fc3772ca */ /* 0x000fe400000e0000 */
[C---:B------:R-:W-:Y:S02]  /*49e0*/  ISETP.NE.AND P0, PT, R0.reuse, 0x2, PT ;  /* 0x000000020000780c */ /* 0x040fe40003f05270 */
[----:B------:R-:W-:Y:S02]  /*49f0*/  LOP3.LUT R9, R9, 0x1, RZ, 0x3c, !PT ;  /* 0x0000000109097812 */ /* 0x000fe400078e3cff */
[----:B---3--:R-:W-:Y:S01]  /*4a00*/  SEL R2, RZ, 0x1, P0 ;  /* 0x00000001ff027807 */ /* 0x008fe20000000000 */
[----:B------:R-:W-:Y:S01]  /*4a10*/  VOTEU.ALL UP0, P1 ;  /* 0x0000000000ff7886 */ /* 0x000fe20000800000 */
[----:B------:R-:W-:Y:S02]  /*4a20*/  SEL R8, R0, RZ, P0 ;  /* 0x000000ff00087207 */ /* 0x000fe40000000000 */
[----:B------:R-:W-:Y:S02]  /*4a30*/  LOP3.LUT R10, R10, R2, RZ, 0x3c, !PT ;  /* 0x000000020a0a7212 */ /* 0x000fe400078e3cff */
[----:B-1----:R-:W-:Y:S02]  /*4a40*/  @!UP0 UIADD3 UR4, UP1, UPT, UR52, 0x580, URZ ;  /* 0x0000058034048890 */ /* 0x002fe4000ff3e0ff */
[----:B------:R-:W-:Y:S02]  /*4a50*/  @!UP0 USHF.L.U32 UR35, UR46, 0x6, URZ ;  /* 0x000000062e238899 */ /* 0x000fe400080006ff */
[----:B------:R-:W-:Y:S02]  /*4a60*/  @!UP0 UIADD3.X UR5, UPT, UPT, URZ, UR53, URZ, UP1, !UPT ;  /* 0x00000035ff058290 */ /* 0x000fe40008ffe4ff */
[----:B------:R-:W-:Y:S02]  /*4a70*/  @!UP0 UIMAD UR34, UR47, 0xf0, URZ ;  /* 0x000000f02f2288a4 */ /* 0x000fe4000f8e02ff */
[----:B------:R-:W-:Y:S02]  /*4a80*/  @!UP0 UIADD3 UR32, UPT, UPT, UR29, 0x180, URZ ;  /* 0x000001801d208890 */ /* 0x000fe4000fffe0ff */
[----:B------:R-:W-:Y:S01]  /*4a90*/  @!UP0 UIADD3 UR33, UPT, UPT, UR29, 0xa0, URZ ;  /* 0x000000a01d218890 */ /* 0x000fe2000fffe0ff */
[----:B------:R-:W-:Y:S01]  /*4aa0*/  VOTEU.ALL UP1, P1 ;  /* 0x0000000000ff7886 */ /* 0x000fe20000820000 */
[----:B------:R-:W-:Y:S02]  /*4ab0*/  @!UP0 UIADD3 UR16, UPT, UPT, UR29, 0x580, URZ ;  /* 0x000005801d108890 */ /* 0x000fe4000fffe0ff */
[----:B------:R-:W-:Y:S03]  /*4ac0*/  @!UP0 UIADD3 UR18, UPT, UPT, UR34, 0x10, URZ ;  /* 0x0000001022128890 */ /* 0x000fe6000fffe0ff */
[----:B------:R-:W-:Y:S01]  /*4ad0*/  UMOV UR17, UR33 ;  /* 0x0000002100117c82 */ /* 0x000fe20008000000 */
[----:B------:R-:W-:Y:S01]  /*4ae0*/  UMOV UR19, UR35 ;  /* 0x0000002300137c82 */ /* 0x000fe20008000000 */
[----:B------:R1:W-:Y:S01]  /*4af0*/  @!UP1 UTMALDG.3D [UR32], [UR4], desc[UR6] ;  /* 0x00000620040095b4 */ /* 0x0003e20008011000 */
[----:B------:R-:W-:Y:S01]  /*4b00*/  VOTEU.ALL UP1, P1 ;  /* 0x0000000000ff7886 */ /* 0x000fe20000820000 */
[----:B------:R-:W-:Y:S02]  /*4b10*/  @!UP0 UIADD3 UR24, UPT, UPT, UR29, 0x980, URZ ;  /* 0x000009801d188890 */ /* 0x000fe4000fffe0ff */
[----:B------:R-:W-:Y:S01]  /*4b20*/  @!UP0 UIADD3 UR26, UPT, UPT, UR34, 0x20, URZ ;  /* 0x00000020221a8890 */ /* 0x000fe2000fffe0ff */
        /* <DEDUP_REMOVED lines=10> */
[----:B------:R-:W-:Y:S04]  /*4bd0*/  UIADD3 UR47, UPT, UPT, UR13, UR55, URZ ;  /* 0x000000370d2f7290 */ /* 0x000fe8000fffe0ff */
[----:B------:R2:W-:Y:S01]  /*4be0*/  @!UP1 UTMALDG.3D [UR8], [UR4], desc[UR6] ;  /* 0x00000608040095b4 */ /* 0x0005e20008011000 */
[----:B------:R-:W-:Y:S01]  /*4bf0*/  VOTEU.ALL UP1, P1 ;  /* 0x0000000000ff7886 */ /* 0x000fe20000820000 */
[----:B-1----:R-:W-:Y:S01]  /*4c00*/  UMOV UR36, UR30 ;  /* 0x0000001e00247c82 */ /* 0x002fe20008000000 */
[----:B---3--:R-:W-:Y:S02]  /*4c10*/  @!UP0 UIADD3 UR16, UPT, UPT, UR29, 0x1180, URZ ;  /* 0x000011801d108890 */ /* 0x008fe4000fffe0ff */
[----:B------:R-:W-:Y:S02]  /*4c20*/  @!UP0 UIADD3 UR18, UPT, UPT, UR34, 0x40, URZ ;  /* 0x0000004022128890 */ /* 0x000fe4000fffe0ff */
[----:B-----5:R-:W-:Y:S02]  /*4c30*/  @!UP0 UIADD3 UR24, UPT, UPT, UR29, 0x1580, URZ ;  /* 0x000015801d188890 */ /* 0x020fe4000fffe0ff */
[----:B------:R-:W-:Y:S05]  /*4c40*/  @!UP0 UIADD3 UR26, UPT, UPT, UR34, 0x50, URZ ;  /* 0x00000050221a8890 */ /* 0x000fea000fffe0ff */
[----:B------:R1:W-:Y:S01]  /*4c50*/  @!UP1 UTMALDG.3D [UR16], [UR4], desc[UR6] ;  /* 0x00000610040095b4 */ /* 0x0003e20008011000 */
[----:B------:R-:W-:Y:S01]  /*4c60*/  VOTEU.ALL UP1, P1 ;  /* 0x0000000000ff7886 */ /* 0x000fe20000820000 */
[----:B--2---:R-:W-:Y:S02]  /*4c70*/  @!UP0 UIADD3 UR8, UPT, UPT, UR29, 0x1980, URZ ;  /* 0x000019801d088890 */ /* 0x004fe4000fffe0ff */
[----:B------:R-:W-:Y:S02]  /*4c80*/  @!UP0 UIADD3 UR10, UPT, UPT, UR34, 0x60, URZ ;  /* 0x00000060220a8890 */ /* 0x000fe4000fffe0ff */
[----:B------:R2:W-:Y:S01]  /*4c90*/  @!UP1 UTMALDG.3D [UR24], [UR4], desc[UR6] ;  /* 0x00000618040095b4 */ /* 0x0005e20008011000 */
[----:B------:R-:W-:Y:S06]  /*4ca0*/  VOTEU.ALL UP1, P1 ;  /* 0x0000000000ff7886 */ /* 0x000fec0000820000 */
[----:B------:R3:W-:Y:S01]  /*4cb0*/  @!UP1 UTMALDG.3D [UR8], [UR4], desc[UR6] ;  /* 0x00000608040095b4 */ /* 0x0007e20008011000 */
[----:B------:R-:W-:Y:S01]  /*4cc0*/  VOTEU.ALL UP1, P1 ;  /* 0x0000000000ff7886 */ /* 0x000fe20000820000 */
[----:B-1----:R-:W-:Y:S02]  /*4cd0*/  @!UP0 UIADD3 UR16, UPT, UPT, UR29, 0x1d80, URZ ;  /* 0x00001d801d108890 */ /* 0x002fe4000fffe0ff */
[----:B------:R-:W-:Y:S02]  /*4ce0*/  @!UP0 UIADD3 UR18, UPT, UPT, UR34, 0x70, URZ ;  /* 0x0000007022128890 */ /* 0x000fe4000fffe0ff */
[----:B--2---:R-:W-:Y:S02]  /*4cf0*/  @!UP0 UIADD3 UR24, UPT, UPT, UR29, 0x2180, URZ ;  /* 0x000021801d188890 */ /* 0x004fe4000fffe0ff */
[----:B------:R-:W-:Y:S05]  /*4d00*/  @!UP0 UIADD3 UR26, UPT, UPT, UR34, 0x80, URZ ;  /* 0x00000080221a8890 */ /* 0x000fea000fffe0ff */
[----:B------:R1:W-:Y:S01]  /*4d10*/  @!UP1 UTMALDG.3D [UR16], [UR4], desc[UR6] ;  /* 0x00000610040095b4 */ /* 0x0003e20008011000 */
[----:B------:R-:W-:Y:S01]  /*4d20*/  VOTEU.ALL UP1, P1 ;  /* 0x0000000000ff7886 */ /* 0x000fe20000820000 */
[----:B---3--:R-:W-:Y:S02]  /*4d30*/  @!UP0 UIADD3 UR8, UPT, UPT, UR29, 0x2580, URZ ;  /* 0x000025801d088890 */ /* 0x008fe4000fffe0ff */
        /* <DEDUP_REMOVED lines=13> */
[----:B------:R-:W-:Y:S01]  /*4e10*/  @!UP1 UTMALDG.3D [UR24], [UR4], desc[UR6] ;  /* 0x00000618040095b4 */ /* 0x000fe20008011000 */
[----:B------:R-:W-:Y:S06]  /*4e20*/  VOTEU.ALL UP1, P1 ;  /* 0x0000000000ff7886 */ /* 0x000fec0000820000 */
[----:B------:R2:W-:Y:S01]  /*4e30*/  @!UP1 UTMALDG.3D [UR8], [UR4], desc[UR6] ;  /* 0x00000608040095b4 */ /* 0x0005e20008011000 */
[----:B------:R-:W-:Y:S02]  /*4e40*/  UPLOP3.LUT UP1, UPT, UPT, UPT, UPT, 0x80, 0x8 ;  /* 0x000000000008789c */ /* 0x000fe40003f2f070 */
[----:B-1----:R-:W-:Y:S02]  /*4e50*/  @!UP0 UIADD3 UR16, UPT, UPT, UR29, 0x3580, URZ ;  /* 0x000035801d108890 */ /* 0x002fe4000fffe0ff */
[----:B------:R-:W-:Y:S02]  /*4e60*/  @!UP0 UIADD3 UR18, UPT, UPT, UR34, 0xd0, URZ ;  /* 0x000000d022128890 */ /* 0x000fe4000fffe0ff */
[----:B--2---:R-:W-:Y:S02]  /*4e70*/  @!UP0 UIADD3 UR8, UPT, UPT, UR29, 0x3980, URZ ;  /* 0x000039801d088890 */ /* 0x004fe4000fffe0ff */
[----:B------:R-:W-:Y:S01]  /*4e80*/  @!UP0 UIADD3 UR10, UPT, UPT, UR34, 0xe0, URZ ;  /* 0x000000e0220a8890 */ /* 0x000fe2000fffe0ff */
[----:B------:R-:W-:Y:S05]  /*4e90*/  VOTEU.ALL UP0, P1 ;  /* 0x0000000000ff7886 */ /* 0x000fea0000800000 */
[----:B------:R3:W-:Y:S01]  /*4ea0*/  @!UP0 UTMALDG.3D [UR16], [UR4], desc[UR6] ;  /* 0x00000610040085b4 */ /* 0x0007e20008011000 */
[----:B------:R-:W-:Y:S05]  /*4eb0*/  VOTEU.ALL UP0, P1 ;  /* 0x0000000000ff7886 */ /* 0x000fea0000800000 */
[----:B------:R3:W-:Y:S01]  /*4ec0*/  @!UP0 UTMALDG.3D [UR8], [UR4], desc[UR6] ;  /* 0x00000608040085b4 */ /* 0x0007e20008011000 */
[----:B------:R3:W-:Y:S01]  /*4ed0*/  @!P1 SYNCS.ARRIVE.TRANS64.RED.A0TR RZ, [UR29+0xa0], R11 ;  /* 0x0000a00bffff99a7 */ /* 0x0007e2000830041d */
[----:B------:R-:W-:Y:S01]  /*4ee0*/  SYNCS.ARRIVE.TRANS64.RED.A1T0 RZ, [UR49], RZ ;  /* 0x000000ffffff79a7 */ /* 0x000fe20008100431 */
[----:B----4-:R-:W-:Y:S11]  /*4ef0*/  R2UR UR54, R3 ;  /* 0x00000000033672ca */ /* 0x010ff600000e0000 */
[----:B------:R-:W-:Y:S02]  /*4f00*/  @!UPT UIADD3 URZ, UPT, UPT, URZ, URZ, URZ ;  /* 0x000000fffffff290 */ /* 0x000fe4000fffe0ff */
[----:B------:R-:W-:Y:S01]  /*4f10*/  UIADD3 UR46, UPT, UPT, UR14, UR54, URZ ;  /* 0x000000360e2e7290 */ /* 0x000fe2000fffe0ff */
[----:B---3--:R-:W-:Y:S11]  /*4f20*/  BRA.U UP3, `(.L_x_82) ;  /* 0xfffffff1037c7547 */ /* 0x008ff6000b83ffff */
[----:B------:R-:W-:Y:S07]  /*4f30*/  MOV R2, UR29 ;  /* 0x0000001d00027c02 */ /* 0x000fee0008000f00 */
.L_x_83:
[----:B-1----:R-:W-:-:S04]  /*4f40*/  SHF.L.U32 R0, R9, 0x1f, RZ ;  /* 0x0000001f09007819 */ /* 0x002fc800000006ff */
[----:B------:R1:W2:Y:S03]  /*4f50*/  SYNCS.PHASECHK.TRANS64.TRYWAIT P0, [R2+URZ+0xa8], R0 ;  /* 0x0000a800020075a7 */ /* 0x0002a600080011ff */
[----:B--2---:R-:W-:Y:S05]  /*4f60*/  @!P0 NANOSLEEP.SYNCS 0x989680 ;  /* 0x009896800000895d */ /* 0x004fea0003900000 */
[----:B------:R-:W2:Y:S02]  /*4f70*/  @!P0 SYNCS.PHASECHK.TRANS64 P0, [R2+URZ+0xa8], R0 ;  /* 0x0000a800020085a7 */ /* 0x000ea400080010ff */
[----:B--2---:R-:W-:Y:S05]  /*4f80*/  @P0 EXIT ;  /* 0x000000000000094d */ /* 0x004fea0003800000 */
[----:B------:R-:W-:Y:S05]  /*4f90*/  BRA `(.L_x_83) ;  /* 0xfffffffc00e87947 */ /* 0x000fea000383ffff */
.L_x_74:
[----:B------:R-:W-:-:S06]  /*4fa0*/  UISETP.GE.AND UP0, UPT, UR22, 0x4, UPT ;  /* 0x000000041600788c */ /* 0x000fcc000bf06270 */
[----:B------:R-:W-:-:S13]  /*4fb0*/  PLOP3.LUT P0, PT, PT, PT, UP0, 0x80, 0x8 ;  /* 0x000000000008781c */ /* 0x000fda0003f0f008 */
[----:B--2---:R-:W-:Y:S05]  /*4fc0*/  @!P0 EXIT ;  /* 0x000000000000894d */ /* 0x004fea0003800000 */
[----:B------:R-:W-:Y:S06]  /*4fd0*/  BAR.SYNC.DEFER_BLOCKING 0x6, 0xa0 ;  /* 0x0182800000007b1d */ /* 0x000fec0000010000 */
[----:B------:R-:W1:Y:S01]  /*4fe0*/  LDCU.64 UR8, c[0x0][0x888] ;  /* 0x00011100ff0877ac */ /* 0x000e620008000a00 */
[----:B------:R-:W-:Y:S01]  /*4ff0*/  UMOV UR4, 0x400 ;  /* 0x0000040000047882 */ /* 0x000fe20000000000 */
[----:B------:R-:W2:Y:S01]  /*5000*/  LDCU.64 UR6, c[0x0][0x890] ;  /* 0x00011200ff0677ac */ /* 0x000ea20008000a00 */
[----:B------:R-:W-:Y:S01]  /*5010*/  ULEA UR4, UR5, UR4, 0x18 ;  /* 0x0000000405047291 */ /* 0x000fe2000f8ec0ff */
[----:B------:R-:W3:Y:S02]  /*5020*/  LDCU UR44, c[0x0][0xb0c] ;  /* 0x00016180ff2c77ac */ /* 0x000ee40008000800 */
[----:B------:R-:W-:Y:S01]  /*5030*/  UMOV UR5, URZ ;  /* 0x000000ff00057c82 */ /* 0x000fe20008000000 */
[----:B------:R-:W4:Y:S01]  /*5040*/  LDCU UR41, c[0x0][0xb30] ;  /* 0x00016600ff2977ac */ /* 0x000f220008000800 */
[----:B------:R-:W-:-:S04]  /*5050*/  MOV R248, UR5 ;  /* 0x0000000500f87c02 */ /* 0x000fc80008000f00 */
[----:B------:R-:W5:Y:S01]  /*5060*/  LDS R16, [UR4+0x170] ;  /* 0x00017004ff107984 */ /* 0x000f620008000800 */
[----:B-1----:R-:W-:Y:S01]  /*5070*/  IMAD.U32 R0, RZ, RZ, UR8 ;  /* 0x00000008ff007e24 */ /* 0x002fe2000f8e00ff */
[----:B------:R-:W-:Y:S01]  /*5080*/  MOV R4, UR9 ;  /* 0x0000000900047c02 */ /* 0x000fe20008000f00 */
[----:B------:R-:W1:Y:S01]  /*5090*/  LDCU.64 UR8, c[0x0][0x8b0] ;  /* 0x00011600ff0877ac */ /* 0x000e620008000a00 */
[----:B--2---:R-:W-:Y:S02]  /*50a0*/  MOV R5, UR6 ;  /* 0x0000000600057c02 */ /* 0x004fe40008000f00 */
[----:B------:R2:W-:Y:S01]  /*50b0*/  STL [R1+0xc], R0 ;  /* 0x00000c0001007387 */ /* 0x0005e20000100800 */
[----:B------:R-:W-:Y:S01]  /*50c0*/  UMOV UR4, URZ ;  /* 0x000000ff00047c82 */ /* 0x000fe20008000000 */
[----:B------:R-:W1:Y:S01]  /*50d0*/  LDCU.64 UR42, c[0x0][0xb28] ;  /* 0x00016500ff2a77ac */ /* 0x000e620008000a00 */
[----:B------:R-:W-:Y:S01]  /*50e0*/  IMAD.U32 R249, RZ, RZ, UR4 ;  /* 0x00000004fff97e24 */ /* 0x000fe2000f8e00ff */
[----:B------:R3:W-:Y:S01]  /*50f0*/  STL [R1+0x8], R4 ;  /* 0x0000080401007387 */ /* 0x0007e20000100800 */
[----:B------:R-:W-:Y:S01]  /*5100*/  IMAD.U32 R246, RZ, RZ, UR4 ;  /* 0x00000004fff67e24 */ /* 0x000fe2000f8e00ff */
[----:B------:R-:W-:Y:S01]  /*5110*/  UMOV UR40, URZ ;  /* 0x000000ff00287c82 */ /* 0x000fe20008000000 */
[----:B------:R-:W-:Y:S01]  /*5120*/  UMOV UR17, URZ ;  /* 0x000000ff00117c82 */ /* 0x000fe20008000000 */
[----:B------:R1:W-:Y:S01]  /*5130*/  STL [R1+0x4], R5 ;  /* 0x0000040501007387 */ /* 0x0003e20000100800 */
[----:B--2---:R-:W-:-:S02]  /*5140*/  IMAD.U32 R0, R6, 0x10000, RZ ;  /* 0x0001000006007824 */ /* 0x004fc400078e00ff */
[----:B---3--:R-:W-:Y:S01]  /*5150*/  IMAD.U32 R4, RZ, RZ, UR7 ;  /* 0x00000007ff047e24 */ /* 0x008fe2000f8e00ff */
[----:B------:R-:W2:Y:S02]  /*5160*/  LDCU.64 UR6, c[0x0][0x8a8] ;  /* 0x00011500ff0677ac */ /* 0x000ea40008000a00 */
[----:B------:R-:W-:Y:S02]  /*5170*/  LOP3.LUT R0, R0, 0x600000, RZ, 0xc0, !PT ;  /* 0x0060000000007812 */ /* 0x000fe400078ec0ff */
[----:B-1----:R-:W-:Y:S01]  /*5180*/  MOV R5, UR8 ;  /* 0x0000000800057c02 */ /* 0x002fe20008000f00 */
[----:B------:R1:W-:Y:S01]  /*5190*/  STL [R1+0x30], R4 ;  /* 0x0000300401007387 */ /* 0x0003e20000100800 */
[----:B-----5:R-:W-:-:S03]  /*51a0*/  IADD3 R16, PT, PT, R16, R0, RZ ;  /* 0x0000000010107210 */ /* 0x020fc60007ffe0ff */
[----:B------:R2:W-:Y:S01]  /*51b0*/  STL [R1+0x10], R5 ;  /* 0x0000100501007387 */ /* 0x0005e20000100800 */
[----:B-1----:R-:W-:Y:S01]  /*51c0*/  IMAD.U32 R4, RZ, RZ, UR9 ;  /* 0x00000009ff047e24 */ /* 0x002fe2000f8e00ff */
[----:B------:R-:W1:Y:S01]  /*51d0*/  LDCU.128 UR8, c[0x0][0xb10] ;  /* 0x00016200ff0877ac */ /* 0x000e620008000c00 */
[----:B--2---:R-:W-:-:S03]  /*51e0*/  MOV R5, UR6 ;  /* 0x0000000600057c02 */ /* 0x004fc60008000f00 */
[----:B------:R2:W-:Y:S04]  /*51f0*/  STL [R1+0x2c], R4 ;  /* 0x00002c0401007387 */ /* 0x0005e80000100800 */
[----:B------:R-:W-:Y:S01]  /*5200*/  STL [R1+0x28], R5 ;  /* 0x0000280501007387 */ /* 0x000fe20000100800 */
[----:B-1----:R-:W-:Y:S02]  /*5210*/  IMAD.U32 R0, RZ, RZ, UR8 ;  /* 0x00000008ff007e24 */ /* 0x002fe4000f8e00ff */
[----:B------:R-:W-:Y:S02]  /*5220*/  IMAD.U32 R18, RZ, RZ, UR10 ;  /* 0x0000000aff127e24 */ /* 0x000fe4000f8e00ff */
[----:B--2---:R-:W-:-:S05]  /*5230*/  IMAD.U32 R4, RZ, RZ, UR7 ;  /* 0x00000007ff047e24 */ /* 0x004fca000f8e00ff */
[----:B------:R1:W-:Y:S04]  /*5240*/  STL [R1+0x24], R4 ;  /* 0x0000240401007387 */ /* 0x0003e80000100800 */
[----:B------:R2:W-:Y:S01]  /*5250*/  STL [R1+0x20], R0 ;  /* 0x0000200001007387 */ /* 0x0005e20000100800 */
[----:B-1----:R-:W-:Y:S02]  /*5260*/  MOV R4, UR9 ;  /* 0x0000000900047c02 */ /* 0x002fe40008000f00 */
[----:B--2---:R-:W-:-:S03]  /*5270*/  MOV R0, UR11 ;  /* 0x0000000b00007c02 */ /* 0x004fc60008000f00 */
[----:B------:R1:W-:Y:S04]  /*5280*/  STL [R1+0x1c], R4 ;  /* 0x00001c0401007387 */ /* 0x0003e80000100800 */
[----:B----4-:R1:W-:Y:S02]  /*5290*/  STL [R1+0x18], R0 ;  /* 0x0000180001007387 */ /* 0x0103e40000100800 */
.L_x_110:
[----:B------:R-:W2:Y:S01]  /*52a0*/  S2UR UR20, SR_CgaCtaId ;  /* 0x00000000001479c3 */ /* 0x000ea20000008800 */
[----:B------:R-:W-:Y:S01]  /*52b0*/  R2UR UR5, R248 ;  /* 0x00000000f80572ca */ /* 0x000fe200000e0000 */
[----:B------:R-:W-:Y:S11]  /*52c0*/  UMOV UR4, 0x400 ;  /* 0x0000040000047882 */ /* 0x000ff60000000000 */
[----:B------:R-:W-:Y:S01]  /*52d0*/  @!UPT UIADD3 URZ, UPT, UPT, URZ, URZ, URZ ;  /* 0x000000fffffff290 */ /* 0x000fe2000fffe0ff */
[----:B-1----:R-:W-:Y:S05]  /*52e0*/  IMAD.U32 R0, RZ, RZ, UR5 ;  /* 0x00000005ff007e24 */ /* 0x002fea000f8e00ff */
[----:B------:R-:W-:Y:S01]  /*52f0*/  SHF.L.U32 R0, R0, 0x1f, RZ ;  /* 0x0000001f00007819 */ /* 0x000fe200000006ff */
[----:B--2---:R-:W-:Y:S04]  /*5300*/  ULEA UR16, UR20, UR4, 0x18 ;  /* 0x0000000414107291 */ /* 0x004fe8000f8ec0ff */
[----:B------:R-:W-:Y:S09]  /*5310*/  ULEA UR4, UR17, UR16, 0x3 ;  /* 0x0000001011047291 */ /* 0x000ff2000f8e18ff */
[----:B------:R-:W1:Y:S02]  /*5320*/  SYNCS.PHASECHK.TRANS64.TRYWAIT P0, [UR4+0xc0], R0 ;  /* 0x0000c000ff0075a7 */ /* 0x000e640008001104 */
[----:B-1----:R-:W-:Y:S05]  /*5330*/  @!P0 BRA `(.L_x_84) ;  /* 0x0000005c00108947 */ /* 0x002fea0003800000 */
.L_x_155:
[----:B------:R-:W-:Y:S02]  /*5340*/  ULEA UR5, UR17, UR16, 0x4 ;  /* 0x0000001011057291 */ /* 0x000fe4000f8e20ff */
[----:B------:R-:W-:Y:S01]  /*5350*/  UIADD3 UR4, UPT, UPT, UR4, 0xd0, URZ ;  /* 0x000000d004047890 */ /* 0x000fe2000fffe0ff */
[----:B------:R-:W2:Y:S03]  /*5360*/  LDCU UR10, c[0x0][0xb24] ;  /* 0x00016480ff0a77ac */ /* 0x000ea60008000800 */
[----:B------:R-:W-:Y:S03]  /*5370*/  UPRMT UR4, URZ, 0x654, UR4 ;  /* 0x00000654ff047896 */ /* 0x000fe60008000004 */
[----:B------:R-:W3:Y:S01]  /*5380*/  LDS.128 R4, [UR5+0x150] ;  /* 0x00015005ff047984 */ /* 0x000ee20008000c00 */
[----:B------:R-:W-:Y:S01]  /*5390*/  @!PT LDS RZ, [RZ] ;  /* 0x00000000fffff984 */ /* 0x000fe20000000800 */
[----:B------:R-:W-:Y:S01]  /*53a0*/  @!PT LDS RZ, [RZ] ;  /* 0x00000000fffff984 */ /* 0x000fe20000000800 */
[----:B------:R-:W-:Y:S01]  /*53b0*/  @!PT LDS RZ, [RZ] ;  /* 0x00000000fffff984 */ /* 0x000fe20000000800 */
[----:B------:R-:W-:Y:S01]  /*53c0*/  @!PT LDS RZ, [RZ] ;  /* 0x00000000fffff984 */ /* 0x000fe20000000800 */
[----:B------:R4:W-:Y:S07]  /*53d0*/  MEMBAR.ALL.CTA ;  /* 0x0000000000007992 */ /* 0x0009ee0000008000 */
[----:B----4-:R-:W4:Y:S02]  /*53e0*/  FENCE.VIEW.ASYNC.S ;  /* 0x00000000000073c6 */ /* 0x010f240000000000 */
[----:B----4-:R-:W-:Y:S01]  /*53f0*/  SYNCS.ARRIVE.TRANS64.RED.A1T0 RZ, [UR4], RZ ;  /* 0x000000ffffff79a7 */ /* 0x010fe20008100404 */
[----:B---3--:R-:W-:Y:S11]  /*5400*/  LOP3.LUT P0, RZ, R6, 0x1, RZ, 0xc0, !PT ;  /* 0x0000000106ff7812 */ /* 0x008ff6000780c0ff */
[----:B------:R-:W-:Y:S02]  /*5410*/  @!UPT UIADD3 URZ, UPT, UPT, URZ, URZ, URZ ;  /* 0x000000fffffff290 */ /* 0x000fe4000fffe0ff */
[----:B------:R-:W-:Y:S01]  /*5420*/  VOTEU.ANY UP0, P0 ;  /* 0x0000000000ff7886 */ /* 0x000fe20000000100 */
[----:B------:R-:W-:Y:S01]  /*5430*/  PLOP3.LUT P3, PT, PT, PT, UP0, 0x80, 0x8 ;  /* 0x000000000008781c */ /* 0x000fe20003f6f008 */
[----:B------:R-:W-:Y:S01]  /*5440*/  UP2UR UR5, UPR, URZ, 0x1 ;  /* 0x00000001ff057883 */ /* 0x000fe20008000000 */
[----:B------:R-:W-:Y:S02]  /*5450*/  PLOP3.LUT P1, PT, PT, PT, UP0, 0x80, 0x8 ;  /* 0x000000000008781c */ /* 0x000fe40003f2f008 */
[----:B------:R-:W-:Y:S02]  /*5460*/  PLOP3.LUT P2, PT, PT, PT, UP0, 0x80, 0x8 ;  /* 0x000000000008781c */ /* 0x000fe40003f4f008 */
[----:B------:R-:W-:Y:S01]  /*5470*/  PLOP3.LUT P0, PT, PT, PT, UP0, 0x80, 0x8 ;  /* 0x000000000008781c */ /* 0x000fe20003f0f008 */
[----:B--2---:R-:W-:Y:S01]  /*5480*/  UISETP.GE.AND UP0, UPT, UR10, 0x1, UPT ;  /* 0x000000010a00788c */ /* 0x004fe2000bf06270 */
[----:B------:R-:W-:Y:S05]  /*5490*/  IMAD.U32 R247, RZ, RZ, UR5 ;  /* 0x00000005fff77e24 */ /* 0x000fea000f8e00ff */
[----:B-1----:R-:W-:Y:S02]  /*54a0*/  @P3 MOV R2, R4 ;  /* 0x0000000400023202 */ /* 0x002fe40000000f00 */
[----:B------:R-:W-:Y:S02]  /*54b0*/  @P1 LOP3.LUT R0, R5, 0xffff, RZ, 0xc0, !PT ;  /* 0x0000ffff05001812 */ /* 0x000fe400078ec0ff */
[----:B------:R-:W-:Y:S02]  /*54c0*/  @P2 R2UR UR39, R2 ;  /* 0x00000000022722ca */ /* 0x000fe400000e0000 */
[----:B------:R-:W-:Y:S01]  /*54d0*/  @P0 R2UR UR38, R0 ;  /* 0x00000000002602ca */ /* 0x000fe200000e0000 */
[----:B------:R-:W-:Y:S03]  /*54e0*/  @!UPT UIADD3 URZ, UPT, UPT, URZ, URZ, URZ ;  /* 0x000000fffffff290 */ /* 0x000fe6000fffe0ff */
[----:B------:R-:W-:Y:S11]  /*54f0*/  BRA.U !UP0, `(.L_x_85) ;  /* 0x0000000108e87547 */ /* 0x000ff6000b800000 */
[----:B------:R-:W1:Y:S01]  /*5500*/  LDCU UR7, c[0x0][0x370] ;  /* 0x00006e00ff0777ac */ /* 0x000e620008000800 */
[----:B------:R-:W2:Y:S01]  /*5510*/  LDL R9, [R1+0x18] ;  /* 0x0000180001097983 */ /* 0x000ea20000100800 */
[----:B------:R-:W-:Y:S01]  /*5520*/  R2UR UR21, R18 ;  /* 0x00000000121572ca */ /* 0x000fe200000e0000 */
[----:B------:R-:W3:Y:S02]  /*5530*/  LDCU UR4, c[0x0][0x374] ;  /* 0x00006e80ff0477ac */ /* 0x000ee40008000800 */
[----:B------:R-:W4:Y:S01]  /*5540*/  LDL R8, [R1+0x20] ;  /* 0x0000200001087983 */ /* 0x000f220000100800 */
[----:B------:R-:W-:Y:S03]  /*5550*/  UISETP.NE.AND UP1, UPT, UR44, 0x1, UPT ;  /* 0x000000012c00788c */ /* 0x000fe6000bf25270 */
[----:B------:R-:W5:Y:S01]  /*5560*/  LDL R3, [R1+0x1c] ;  /* 0x00001c0001037983 */ /* 0x000f620000100800 */
[----:B------:R-:W-:Y:S05]  /*5570*/  UISETP.NE.AND UP2, UPT, UR10, 0x1, UPT ;  /* 0x000000010a00788c */ /* 0x000fea000bf45270 */
[----:B------:R-:W-:Y:S01]  /*5580*/  UISETP.NE.AND UP0, UPT, UR21, 0x1, UPT ;  /* 0x000000011500788c */ /* 0x000fe2000bf05270 */
[----:B-----5:R-:W-:Y:S02]  /*5590*/  R2UR UR11, R3 ;  /* 0x00000000030b72ca */ /* 0x020fe400000e0000 */
[----:B--2---:R-:W-:Y:S02]  /*55a0*/  R2UR UR6, R9 ;  /* 0x00000000090672ca */ /* 0x004fe400000e0000 */
[----:B----4-:R-:W-:Y:S11]  /*55b0*/  R2UR UR5, R8 ;  /* 0x00000000080572ca */ /* 0x010ff600000e0000 */
[----:B---3--:R-:W-:Y:S02]  /*55c0*/  UIMAD.WIDE.U32 UR8, UR4, UR6, URZ ;  /* 0x00000006040872a5 */ /* 0x008fe4000f8e00ff */
[----:B------:R-:W-:Y:S01]  /*55d0*/  UIMAD.WIDE.U32 UR12, UR38, UR6, URZ ;  /* 0x00000006260c72a5 */ /* 0x000fe2000f8e00ff */
[----:B------:R-:W2:Y:S01]  /*55e0*/  LDCU UR6, c[0x0][0xb20] ;  /* 0x00016400ff0677ac */ /* 0x000ea20008000800 */
[----:B------:R-:W-:Y:S02]  /*55f0*/  UIMAD.WIDE.U32 UR18, UR39, UR5, URZ ;  /* 0x00000005271272a5 */ /* 0x000fe4000f8e00ff */
[----:B-1----:R-:W-:Y:S03]  /*5600*/  UIMAD.WIDE.U32 UR14, UR7, UR5, URZ ;  /* 0x00000005070e72a5 */ /* 0x002fe6000f8e00ff */
[----:B------:R-:W-:Y:S02]  /*5610*/  UMOV UR5, UR9 ;  /* 0x0000000900057c82 */ /* 0x000fe40008000000 */
[----:B--2---:R-:W-:Y:S03]  /*5620*/  @UP0 USHF.R.U32.HI UR4, URZ, UR6, UR5 ;  /* 0x00000006ff040299 */ /* 0x004fe60008011605 */
[----:B------:R-:W-:Y:S01]  /*5630*/  UMOV UR5, UR13 ;  /* 0x0000000d00057c82 */ /* 0x000fe20008000000 */
[----:B------:R-:W-:Y:S02]  /*5640*/  UIMAD.WIDE.U32 UR8, UR4, UR42, URZ ;  /* 0x0000002a040872a5 */ /* 0x000fe4000f8e00ff */
[----:B------:R-:W-:Y:S03]  /*5650*/  USHF.R.U32.HI UR6, URZ, UR6, UR5 ;  /* 0x00000006ff067299 */ /* 0x000fe60008011605 */
[----:B------:R-:W-:Y:S01]  /*5660*/  UMOV UR5, UR15 ;  /* 0x0000000f00057c82 */ /* 0x000fe20008000000 */
[----:B------:R-:W-:Y:S02]  /*5670*/  USEL UR6, UR38, UR6, !UP0 ;  /* 0x0000000626067287 */ /* 0x000fe4000c000000 */
[----:B------:R-:W-:Y:S01]  /*5680*/  @UP1 USHF.R.U32.HI UR7, URZ, UR11, UR5 ;  /* 0x0000000bff071299 */ /* 0x000fe20008011605 */
[----:B------:R-:W-:Y:S02]  /*5690*/  UMOV UR8, UR9 ;  /* 0x0000000900087c82 */ /* 0x000fe40008000000 */
[----:B------:R-:W-:Y:S01]  /*56a0*/  UMOV UR5, UR19 ;  /* 0x0000001300057c82 */ /* 0x000fe20008000000 */
[----:B------:R-:W-:Y:S02]  /*56b0*/  UIMAD.WIDE.U32 UR12, UR7, UR42, URZ ;  /* 0x0000002a070c72a5 */ /* 0x000fe4000f8e00ff */
[----:B------:R-:W-:Y:S02]  /*56c0*/  @UP2 USHF.R.U32.HI UR4, URZ, UR43, UR8 ;  /* 0x0000002bff042299 */ /* 0x000fe40008011608 */
[----:B------:R-:W-:Y:S02]  /*56d0*/  USHF.R.U32.HI UR5, URZ, UR11, UR5 ;  /* 0x0000000bff057299 */ /* 0x000fe40008011605 */
[----:B------:R-:W-:Y:S02]  /*56e0*/  UIMAD UR4, UR10, UR4, URZ ;  /* 0x000000040a0472a4 */ /* 0x000fe4000f8e02ff */
[----:B------:R-:W-:Y:S02]  /*56f0*/  USEL UR5, UR39, UR5, !UP1 ;  /* 0x0000000527057287 */ /* 0x000fe4000c800000 */
[----:B------:R-:W-:Y:S01]  /*5700*/  UISETP.GE.AND UP0, UPT, UR6, UR4, UPT ;  /* 0x000000040600728c */ /* 0x000fe2000bf06270 */
[----:B------:R-:W-:Y:S01]  /*5710*/  UMOV UR8, UR13 ;  /* 0x0000000d00087c82 */ /* 0x000fe20008000000 */
[----:B------:R-:W-:Y:S02]  /*5720*/  UIMAD.WIDE.U32 UR12, UR6, UR42, URZ ;  /* 0x0000002a060c72a5 */ /* 0x000fe4000f8e00ff */
[----:B------:R-:W-:Y:S04]  /*5730*/  @UP2 USHF.R.U32.HI UR7, URZ, UR43, UR8 ;  /* 0x0000002bff072299 */ /* 0x000fe80008011608 */
[----:B------:R-:W-:Y:S01]  /*5740*/  UIMAD UR8, UR10, UR7, URZ ;  /* 0x000000070a0872a4 */ /* 0x000fe2000f8e02ff */
[----:B------:R-:W-:Y:S03]  /*5750*/  UMOV UR4, UR13 ;  /* 0x0000000d00047c82 */ /* 0x000fe60008000000 */
[----:B------:R-:W-:Y:S02]  /*5760*/  UISETP.GE.OR UP0, UPT, UR5, UR8, UP0 ;  /* 0x000000080500728c */ /* 0x000fe40008706670 */
[----:B------:R-:W-:Y:S02]  /*5770*/  USHF.R.U32.HI UR4, URZ, UR43, UR4 ;  /* 0x0000002bff047299 */ /* 0x000fe40008011604 */
[----:B------:R-:W-:Y:S02]  /*5780*/  UIMAD.WIDE.U32 UR8, UR5, UR42, URZ ;  /* 0x0000002a050872a5 */ /* 0x000fe4000f8e00ff */
[----:B------:R-:W-:Y:S02]  /*5790*/  USEL UR12, UR6, UR4, !UP2 ;  /* 0x00000004060c7287 */ /* 0x000fe4000d000000 */
[----:B------:R-:W-:Y:S02]  /*57a0*/  UIADD3 UR8, UPT, UPT, -UR5, URZ, URZ ;  /* 0x000000ff05087290 */ /* 0x000fe4000fffe1ff */
[----:B------:R-:W-:Y:S01]  /*57b0*/  UIADD3 UR11, UPT, UPT, -UR12, URZ, URZ ;  /* 0x000000ff0c0b7290 */ /* 0x000fe2000fffe1ff */
[----:B------:R-:W-:Y:S01]  /*57c0*/  @!UP0 UMOV UR4, UR9 ;  /* 0x0000000900048c82 */ /* 0x000fe20008000000 */
[----:B------:R-:W-:Y:S02]  /*57d0*/  UIADD3 UR9, UPT, UPT, -UR6, URZ, URZ ;  /* 0x000000ff06097290 */ /* 0x000fe4000fffe1ff */
[----:B------:R-:W-:Y:S02]  /*57e0*/  @!UP0 USHF.R.U32.HI UR4, URZ, UR43, UR4 ;  /* 0x0000002bff048299 */ /* 0x000fe40008011604 */
[----:B------:R-:W-:Y:S02]  /*57f0*/  UIMAD UR11, UR10, UR11, UR6 ;  /* 0x0000000b0a0b72a4 */ /* 0x000fe4000f8e0206 */
[----:B------:R-:W-:Y:S04]  /*5800*/  @!UP0 USEL UR4, UR5, UR4, !UP2 ;  /* 0x0000000405048287 */ /* 0x000fe8000d000000 */
[----:B------:R-:W-:Y:S02]  /*5810*/  @!UP0 UIMAD UR11, UR7, UR11, UR4 ;  /* 0x0000000b070b82a4 */ /* 0x000fe4000f8e0204 */
[----:B------:R-:W-:Y:S02]  /*5820*/  @!UP0 UIADD3 UR12, UPT, UPT, UR12, -UR4, URZ ;  /* 0x800000040c0c8290 */ /* 0x000fe4000fffe0ff */
[----:B------:R-:W-:Y:S02]  /*5830*/  UIMAD UR7, UR44, UR8, UR39 ;  /* 0x000000082c0772a4 */ /* 0x000fe4000f8e0227 */
[----:B------:R-:W-:Y:S02]  /*5840*/  @!UP0 UIMAD UR6, UR12, UR10, UR5 ;  /* 0x0000000a0c0682a4 */ /* 0x000fe4000f8e0205 */
[----:B------:R-:W-:Y:S01]  /*5850*/  UIMAD UR4, UR21, UR9, UR38 ;  /* 0x00000009150472a4 */ /* 0x000fe2000f8e0226 */
[----:B------:R-:W-:Y:S02]  /*5860*/  @!UP0 UMOV UR5, UR11 ;  /* 0x0000000b00058c82 */ /* 0x000fe40008000000 */
[----:B------:R-:W-:Y:S02]  /*5870*/  UIMAD UR39, UR5, UR44, UR7 ;  /* 0x0000002c052772a4 */ /* 0x000fe4000f8e0207 */
[----:B------:R-:W-:Y:S11]  /*5880*/  UIMAD UR38, UR6, UR21, UR4 ;  /* 0x00000015062672a4 */ /* 0x000ff6000f8e0204 */
[----:B------:R-:W-:Y:S01]  /*5890*/  @!UPT UIADD3 URZ, UPT, UPT, URZ, URZ, URZ ;  /* 0x000000fffffff290 */ /* 0x000fe2000fffe0ff */
.L_x_85:
[----:B------:R-:W-:Y:S01]  /*58a0*/  UISETP.NE.AND UP0, UPT, UR41, 0x1, UPT ;  /* 0x000000012900788c */ /* 0x000fe2000bf05270 */
[----:B------:R-:W2:Y:S04]  /*58b0*/  LDL R0, [R1+0x4] ;  /* 0x0000040001007983 */ /* 0x000ea80000100800 */
[----:B------:R-:W3:Y:S06]  /*58c0*/  LDL R2, [R1+0x30] ;  /* 0x0000300001027983 */ /* 0x000eec0000100800 */
[----:B------:R-:W1:Y:S01]  /*58d0*/  @!UP0 LDCU.128 UR12, c[0x0][0xb10] ;  /* 0x00016200ff0c87ac */ /* 0x000e620008000c00 */
[----:B------:R-:W4:Y:S01]  /*58e0*/  @!UP0 LDCU UR5, c[0x0][0xb0c] ;  /* 0x00016180ff0587ac */ /* 0x000f220008000800 */
[----:B------:R-:W5:Y:S01]  /*58f0*/  @!UP0 LDCU UR10, c[0x0][0xb20] ;  /* 0x00016400ff0a87ac */ /* 0x000f620008000800 */
[----:B-1----:R-:W-:Y:S02]  /*5900*/  UIMAD.WIDE.U32 UR8, UR39, UR12, URZ ;  /* 0x0000000c270872a5 */ /* 0x002fe4000f8e00ff */
[----:B------:R-:W-:Y:S02]  /*5910*/  UIMAD.WIDE.U32 UR6, UR38, UR15, URZ ;  /* 0x0000000f260672a5 */ /* 0x000fe4000f8e00ff */
[----:B------:R-:W-:Y:S03]  /*5920*/  @!UP0 UISETP.NE.AND UP1, UPT, UR14, 0x1, UPT ;  /* 0x000000010e00888c */ /* 0x000fe6000bf25270 */
[----:B------:R-:W-:Y:S01]  /*5930*/  @!UP0 UMOV UR4, UR9 ;  /* 0x0000000900048c82 */ /* 0x000fe20008000000 */
[----:B----4-:R-:W-:Y:S02]  /*5940*/  @!UP0 UISETP.NE.AND UP2, UPT, UR5, 0x1, UPT ;  /* 0x000000010500888c */ /* 0x010fe4000bf45270 */
[----:B------:R-:W-:Y:S01]  /*5950*/  @!UP0 USHF.R.U32.HI UR4, URZ, UR13, UR4 ;  /* 0x0000000dff048299 */ /* 0x000fe20008011604 */
[----:B------:R-:W-:Y:S02]  /*5960*/  @!UP0 UMOV UR6, UR7 ;  /* 0x0000000700068c82 */ /* 0x000fe40008000000 */
[----:B-----5:R-:W-:Y:S02]  /*5970*/  @!UP0 USHF.R.U32.HI UR6, URZ, UR10, UR6 ;  /* 0x0000000aff068299 */ /* 0x020fe40008011606 */
[----:B------:R-:W-:Y:S02]  /*5980*/  @!UP0 USEL UR7, UR39, UR4, !UP2 ;  /* 0x0000000427078287 */ /* 0x000fe4000d000000 */
[----:B------:R-:W-:Y:S04]  /*5990*/  @!UP0 USEL UR6, UR38, UR6, !UP1 ;  /* 0x0000000626068287 */ /* 0x000fe8000c800000 */
[----:B------:R-:W-:Y:S02]  /*59a0*/  @!UP0 UIADD3 UR4, UPT, UPT, -UR7, UR6, URZ ;  /* 0x0000000607048290 */ /* 0x000fe4000fffe1ff */
[----:B------:R-:W-:Y:S02]  /*59b0*/  @!UP0 UIADD3 UR6, UPT, UPT, UR7, -UR6, URZ ;  /* 0x8000000607068290 */ /* 0x000fe4000fffe0ff */
[----:B------:R-:W-:Y:S02]  /*59c0*/  UIADD3 UR7, UPT, UPT, UR17, 0x1, URZ ;  /* 0x0000000111077890 */ /* 0x000fe4000fffe0ff */
[----:B------:R-:W-:Y:S02]  /*59d0*/  @!UP0 UIMAD UR39, UR4, UR5, UR39 ;  /* 0x00000005042782a4 */ /* 0x000fe4000f8e0227 */
[----:B------:R-:W-:Y:S02]  /*59e0*/  @!UP0 UIMAD UR38, UR6, UR14, UR38 ;  /* 0x0000000e062682a4 */ /* 0x000fe4000f8e0226 */
[----:B------:R-:W-:Y:S01]  /*59f0*/  IMAD.U32 R251, RZ, RZ, UR7 ;  /* 0x00000007fffb7e24 */ /* 0x000fe2000f8e00ff */
[----:B--2---:R-:W-:Y:S02]  /*5a00*/  R2UR UR18, R0 ;  /* 0x00000000001272ca */ /* 0x004fe400000e0000 */
[----:B---3--:R-:W-:Y:S11]  /*5a10*/  R2UR UR11, R2 ;  /* 0x00000000020b72ca */ /* 0x008ff600000e0000 */
[----:B------:R-:W-:Y:S04]  /*5a20*/  UISETP.NE.U32.AND UP3, UPT, UR18, URZ, UPT ;  /* 0x000000ff1200728c */ /* 0x000fe8000bf65070 */
[----:B------:R-:W-:Y:S09]  /*5a30*/  UISETP.NE.AND.EX UP3, UPT, UR11, URZ, UPT, UP3 ;  /* 0x000000ff0b00728c */ /* 0x000ff2000bf65330 */
[----:B------:R-:W-:Y:S05]  /*5a40*/  BRA.U !UP3, `(.L_x_86) ;  /* 0x000000010b587547 */ /* 0x000fea000b800000 */
[----:B------:R-:W1:Y:S01]  /*5a50*/  LDCU.64 UR8, c[0x0][0x358] ;  /* 0x00006b00ff0877ac */ /* 0x000e620008000a00 */
[----:B------:R-:W2:Y:S01]  /*5a60*/  LDL R3, [R1+0xc] ;  /* 0x00000c0001037983 */ /* 0x000ea20000100800 */
[----:B------:R-:W-:Y:S01]  /*5a70*/  R2UR UR6, R0 ;  /* 0x00000000000672ca */ /* 0x000fe200000e0000 */
[----:B------:R-:W-:Y:S02]  /*5a80*/  IMAD.MOV.U32 R244, RZ, RZ, 0x1 ;  /* 0x00000001fff47424 */ /* 0x000fe400078e00ff */
[----:B------:R-:W3:Y:S01]  /*5a90*/  LDL R2, [R1+0x8] ;  /* 0x0000080001027983 */ /* 0x000ee20000100800 */
[----:B------:R-:W-:Y:S01]  /*5aa0*/  IMAD.MOV.U32 R0, RZ, RZ, 0x1 ;  /* 0x00000001ff007424 */ /* 0x000fe200078e00ff */
[----:B---3--:R-:W-:Y:S02]  /*5ab0*/  R2UR UR4, R2 ;  /* 0x00000000020472ca */ /* 0x008fe400000e0000 */
[----:B--2---:R-:W-:Y:S11]  /*5ac0*/  R2UR UR5, R3 ;  /* 0x00000000030572ca */ /* 0x004ff600000e0000 */
[----:B------:R-:W-:Y:S02]  /*5ad0*/  @!UPT UIADD3 URZ, UPT, UPT, URZ, URZ, URZ ;  /* 0x000000fffffff290 */ /* 0x000fe4000fffe0ff */
[----:B------:R-:W-:Y:S04]  /*5ae0*/  UISETP.NE.U32.AND UP0, UPT, UR5, URZ, UPT ;  /* 0x000000ff0500728c */ /* 0x000fe8000bf05070 */
[----:B------:R-:W-:Y:S06]  /*5af0*/  UISETP.NE.AND.EX UP0, UPT, UR4, URZ, UPT, UP0 ;  /* 0x000000ff0400728c */ /* 0x000fec000bf05300 */
[----:B------:R-:W-:Y:S05]  /*5b00*/  PLOP3.LUT P0, PT, PT, PT, UP0, 0x80, 0x8 ;  /* 0x000000000008781c */ /* 0x000fea0003f0f008 */
[----:B------:R-:W2:Y:S01]  /*5b10*/  @UP0 LDCU.64 UR4, c[0x0][0x888] ;  /* 0x00011100ff0407ac */ /* 0x000ea20008000a00 */
[----:B------:R-:W-:Y:S07]  /*5b20*/  @UP0 UIMAD UR6, UR36, UR6, URZ ;  /* 0x00000006240602a4 */ /* 0x000fee000f8e02ff */
[----:B------:R-:W-:Y:S01]  /*5b30*/  @!P0 PRMT R244, R0, 0x7610, R244 ;  /* 0x0000761000f48816 */ /* 0x000fe200000000f4 */
[----:B--2---:R-:W-:Y:S06]  /*5b40*/  @UP0 UIMAD.WIDE UR4, UR6, 0x4, UR4 ;  /* 0x00000004060408a5 */ /* 0x004fec000f8e0204 */
[----:B------:R-:W-:Y:S02]  /*5b50*/  IMAD.U32 R2, RZ, RZ, UR4 ;  /* 0x00000004ff027e24 */ /* 0x000fe4000f8e00ff */
[----:B------:R-:W-:Y:S05]  /*5b60*/  IMAD.U32 R3, RZ, RZ, UR5 ;  /* 0x00000005ff037e24 */ /* 0x000fea000f8e00ff */
[----:B-1----:R-:W2:Y:S02]  /*5b70*/  @P0 LDG.E R2, desc[UR8][R2.64] ;  /* 0x0000000802020981 */ /* 0x002ea4000c1e1900 */
[----:B--2---:R-:W-:Y:S11]  /*5b80*/  @P0 R2UR UR45, R2 ;  /* 0x00000000022d02ca */ /* 0x004ff600000e0000 */
[----:B------:R-:W-:Y:S03]  /*5b90*/  @!UPT UIADD3 URZ, UPT, UPT, URZ, URZ, URZ ;  /* 0x000000fffffff290 */ /* 0x000fe6000fffe0ff */
[----:B------:R-:W1:Y:S02]  /*5ba0*/  @!UP0 LDCU UR45, c[0x0][0x880] ;  /* 0x00011000ff2d87ac */ /* 0x000e640008000800 */
.L_x_86:
[----:B------:R-:W2:Y:S04]  /*5bb0*/  LDL R0, [R1+0x10] ;  /* 0x0000100001007983 */ /* 0x000ea80000100800 */
[----:B------:R-:W3:Y:S02]  /*5bc0*/  LDL R2, [R1+0x2c] ;  /* 0x00002c0001027983 */ /* 0x000ee40000100800 */
[----:B---3--:R-:W-:Y:S02]  /*5bd0*/  R2UR UR4, R2 ;  /* 0x00000000020472ca */ /* 0x008fe400000e0000 */
[----:B--2---:R-:W-:Y:S11]  /*5be0*/  R2UR UR5, R0 ;  /* 0x00000000000572ca */ /* 0x004ff600000e0000 */
[----:B------:R-:W-:Y:S02]  /*5bf0*/  @!UPT UIADD3 URZ, UPT, UPT, URZ, URZ, URZ ;  /* 0x000000fffffff290 */ /* 0x000fe4000fffe0ff */
[----:B------:R-:W-:Y:S04]  /*5c00*/  UISETP.NE.U32.AND UP0, UPT, UR5, URZ, UPT ;  /* 0x000000ff0500728c */ /* 0x000fe8000bf05070 */
[----:B------:R-:W-:Y:S09]  /*5c10*/  UISETP.NE.AND.EX UP0, UPT, UR4, URZ, UPT, UP0 ;  /* 0x000000ff0400728c */ /* 0x000ff2000bf05300 */
[----:B------:R-:W-:Y:S05]  /*5c20*/  BRA.U !UP0, `(.L_x_87) ;  /* 0x00000001084c7547 */ /* 0x000fea000b800000 */
[----:B------:R-:W2:Y:S01]  /*5c30*/  LDCU.64 UR8, c[0x0][0x358] ;  /* 0x00006b00ff0877ac */ /* 0x000ea20008000a00 */
[----:B------:R-:W3:Y:S01]  /*5c40*/  LDL R3, [R1+0x28] ;  /* 0x0000280001037983 */ /* 0x000ee20000100800 */
[----:B------:R-:W-:Y:S03]  /*5c50*/  R2UR UR6, R0 ;  /* 0x00000000000672ca */ /* 0x000fe600000e0000 */
[----:B------:R-:W4:Y:S02]  /*5c60*/  LDL R2, [R1+0x24] ;  /* 0x0000240001027983 */ /* 0x000f240000100800 */
[----:B----4-:R-:W-:Y:S02]  /*5c70*/  R2UR UR4, R2 ;  /* 0x00000000020472ca */ /* 0x010fe400000e0000 */
[----:B---3--:R-:W-:Y:S11]  /*5c80*/  R2UR UR5, R3 ;  /* 0x00000000030572ca */ /* 0x008ff600000e0000 */
[----:B------:R-:W-:Y:S02]  /*5c90*/  @!UPT UIADD3 URZ, UPT, UPT, URZ, URZ, URZ ;  /* 0x000000fffffff290 */ /* 0x000fe4000fffe0ff */
[----:B------:R-:W-:Y:S04]  /*5ca0*/  UISETP.NE.U32.AND UP0, UPT, UR5, URZ, UPT ;  /* 0x000000ff0500728c */ /* 0x000fe8000bf05070 */
[----:B------:R-:W-:Y:S06]  /*5cb0*/  UISETP.NE.AND.EX UP0, UPT, UR4, URZ, UPT, UP0 ;  /* 0x000000ff0400728c */ /* 0x000fec000bf05300 */
[----:B------:R-:W-:Y:S05]  /*5cc0*/  PLOP3.LUT P0, PT, PT, PT, UP0, 0x80, 0x8 ;  /* 0x000000000008781c */ /* 0x000fea0003f0f008 */
[----:B------:R-:W3:Y:S01]  /*5cd0*/  @UP0 LDCU.64 UR4, c[0x0][0x8a8] ;  /* 0x00011500ff0407ac */ /* 0x000ee20008000a00 */
[----:B------:R-:W-:Y:S04]  /*5ce0*/  @UP0 UIMAD UR6, UR36, UR6, URZ ;  /* 0x00000006240602a4 */ /* 0x000fe8000f8e02ff */
[----:B---3--:R-:W-:Y:S06]  /*5cf0*/  @UP0 UIMAD.WIDE UR4, UR6, 0x4, UR4 ;  /* 0x00000004060408a5 */ /* 0x008fec000f8e0204 */
[----:B------:R-:W-:Y:S02]  /*5d00*/  IMAD.U32 R2, RZ, RZ, UR4 ;  /* 0x00000004ff027e24 */ /* 0x000fe4000f8e00ff */
[----:B------:R-:W-:Y:S05]  /*5d10*/  IMAD.U32 R3, RZ, RZ, UR5 ;  /* 0x00000005ff037e24 */ /* 0x000fea000f8e00ff */
[----:B--2---:R-:W2:Y:S02]  /*5d20*/  @P0 LDG.E R2, desc[UR8][R2.64] ;  /* 0x0000000802020981 */ /* 0x004ea4000c1e1900 */
[----:B--2---:R-:W-:Y:S11]  /*5d30*/  @P0 R2UR UR37, R2 ;  /* 0x00000000022502ca */ /* 0x004ff600000e0000 */
[----:B------:R-:W-:Y:S03]  /*5d40*/  @!UPT UIADD3 URZ, UPT, UPT, URZ, URZ, URZ ;  /* 0x000000fffffff290 */ /* 0x000fe6000fffe0ff */
[----:B------:R-:W2:Y:S02]  /*5d50*/  @!UP0 LDCU UR37, c[0x0][0x8a0] ;  /* 0x00011400ff2587ac */ /* 0x000ea40008000800 */
.L_x_87:
[----:B------:R-:W-:Y:S01]  /*5d60*/  UPLOP3.LUT UP1, UPT, UPT, UPT, UPT, 0x40, 0x4 ;  /* 0x000000000004789c */ /* 0x000fe20003f2e870 */
[----:B------:R-:W3:Y:S01]  /*5d70*/  LDL R0, [R1+0x14] ;  /* 0x0000140001007983 */ /* 0x000ee20000100800 */
[----:B------:R-:W-:Y:S02]  /*5d80*/  R2UR UR4, R247 ;  /* 0x00000000f70472ca */ /* 0x000fe400000e0000 */
[----:B------:R-:W-:Y:S02]  /*5d90*/  CS2R R162, SRZ ;  /* 0x0000000000a27805 */ /* 0x000fe4000001ff00 */
[----:B------:R-:W-:Y:S02]  /*5da0*/  R2UR UR8, R246 ;  /* 0x00000000f60872ca */ /* 0x000fe400000e0000 */
[----:B------:R-:W-:Y:S02]  /*5db0*/  CS2R R160, SRZ ;  /* 0x0000000000a07805 */ /* 0x000fe4000001ff00 */
[----:B------:R-:W-:Y:S02]  /*5dc0*/  R2UR UR7, R249 ;  /* 0x00000000f90772ca */ /* 0x000fe400000e0000 */
[----:B------:R-:W-:Y:S02]  /*5dd0*/  CS2R R158, SRZ ;  /* 0x00000000009e7805 */ /* 0x000fe4000001ff00 */
[----:B------:R-:W-:Y:S02]  /*5de0*/  R2UR UR6, R250 ;  /* 0x00000000fa0672ca */ /* 0x000fe400000e0000 */
[----:B------:R-:W-:Y:S02]  /*5df0*/  CS2R R156, SRZ ;  /* 0x00000000009c7805 */ /* 0x000fe4000001ff00 */
[----:B------:R-:W-:Y:S02]  /*5e00*/  CS2R R154, SRZ ;  /* 0x00000000009a7805 */ /* 0x000fe4000001ff00 */
[----:B------:R-:W-:Y:S02]  /*5e10*/  CS2R R152, SRZ ;  /* 0x0000000000987805 */ /* 0x000fe4000001ff00 */
[----:B------:R-:W-:Y:S02]  /*5e20*/  CS2R R150, SRZ ;  /* 0x0000000000967805 */ /* 0x000fe4000001ff00 */
[----:B------:R-:W-:Y:S02]  /*5e30*/  CS2R R148, SRZ ;  /* 0x0000000000947805 */ /* 0x000fe4000001ff00 */
[----:B------:R-:W-:Y:S01]  /*5e40*/  CS2R R146, SRZ ;  /* 0x0000000000927805 */ /* 0x000fe2000001ff00 */
[----:B------:R-:W-:Y:S01]  /*5e50*/  UISETP.NE.AND UP4, UPT, UR4, URZ, UPT ;  /* 0x000000ff0400728c */ /* 0x000fe2000bf85270 */
[----:B------:R-:W-:Y:S02]  /*5e60*/  CS2R R144, SRZ ;  /* 0x0000000000907805 */ /* 0x000fe4000001ff00 */
[----:B------:R-:W-:Y:S02]  /*5e70*/  CS2R R142, SRZ ;  /* 0x00000000008e7805 */ /* 0x000fe4000001ff00 */
[----:B------:R-:W-:Y:S02]  /*5e80*/  CS2R R140, SRZ ;  /* 0x00000000008c7805 */ /* 0x000fe4000001ff00 */
[----:B------:R-:W-:Y:S02]  /*5e90*/  CS2R R138, SRZ ;  /* 0x00000000008a7805 */ /* 0x000fe4000001ff00 */
[----:B------:R-:W-:Y:S02]  /*5ea0*/  CS2R R136, SRZ ;  /* 0x0000000000887805 */ /* 0x000fe4000001ff00 */
[----:B------:R-:W-:Y:S02]  /*5eb0*/  CS2R R22, SRZ ;  /* 0x0000000000167805 */ /* 0x000fe4000001ff00 */
[----:B---3--:R-:W-:Y:S01]  /*5ec0*/  R2UR UR5, R0 ;  /* 0x00000000000572ca */ /* 0x008fe200000e0000 */
[----:B------:R-:W-:Y:S11]  /*5ed0*/  IMAD.U32 R0, RZ, RZ, UR8 ;  /* 0x00000008ff007e24 */ /* 0x000ff6000f8e00ff */
[----:B------:R-:W-:Y:S01]  /*5ee0*/  @!UPT UIADD3 URZ, UPT, UPT, URZ, URZ, URZ ;  /* 0x000000fffffff290 */ /* 0x000fe2000fffe0ff */
[----:B------:R-:W-:Y:S06]  /*5ef0*/  UISETP.NE.AND UP5, UPT, UR5, URZ, UPT ;  /* 0x000000ff0500728c */ /* 0x000fec000bfa5270 */
[----:B------:R-:W-:Y:S05]  /*5f00*/  PLOP3.LUT P1, PT, PT, PT, UP5, 0x80, 0x8 ;  /* 0x000000000008781c */ /* 0x000fea0003f2f058 */
[----:B------:R-:W3:Y:S01]  /*5f10*/  @UP5 LDCU.64 UR4, c[0x0][0x888] ;  /* 0x00011100ff0457ac */ /* 0x000ee20008000a00 */
[----:B------:R-:W-:Y:S07]  /*5f20*/  @UP5 UPLOP3.LUT UP1, UPT, UPT, UPT, UP3, 0x80, 0x8 ;  /* 0x000000000008589c */ /* 0x000fee0003f2f030 */
[----:B------:R-:W-:Y:S01]  /*5f30*/  @P1 LOP3.LUT P0, RZ, R244, 0xff, RZ, 0xc0, !PT ;  /* 0x000000fff4ff1812 */ /* 0x000fe2000780c0ff */
[----:B-1----:R-:W-:Y:S02]  /*5f40*/  @UP5 UISETP.NE.AND UP2, UPT, UR45, URZ, UPT ;  /* 0x000000ff2d00528c */ /* 0x002fe4000bf45270 */
[----:B---3--:R-:W-:Y:S02]  /*5f50*/  @UP5 UISETP.NE.U32.AND UP0, UPT, UR4, URZ, UPT ;  /* 0x000000ff0400528c */ /* 0x008fe4000bf05070 */
[----:B------:R-:W-:Y:S02]  /*5f60*/  @UP5 USEL UR4, URZ, 0xffffffff, UP2 ;  /* 0xffffffffff045887 */ /* 0x000fe40009000000 */
[----:B------:R-:W-:Y:S04]  /*5f70*/  @UP5 UISETP.NE.AND.EX UP0, UPT, UR5, URZ, UPT, UP0 ;  /* 0x000000ff0500528c */ /* 0x000fe8000bf05300 */
[----:B------:R-:W-:Y:S03]  /*5f80*/  @UP5 USEL UR5, URZ, 0xffffffff, UP0 ;  /* 0xffffffffff055887 */ /* 0x000fe60008000000 */
[----:B------:R-:W-:Y:S01]  /*5f90*/  @P1 VOTEU.ANY UP0, P0 ;  /* 0x0000000000ff1886 */ /* 0x000fe20000000100 */
[----:B------:R-:W-:Y:S01]  /*5fa0*/  @UP1 USEL UR4, UR5, UR4, !UP0 ;  /* 0x0000000405041287 */ /* 0x000fe2000c000000 */
[----:B------:R-:W-:Y:S01]  /*5fb0*/  PLOP3.LUT P1, PT, PT, PT, UP4, 0x80, 0x8 ;  /* 0x000000000008781c */ /* 0x000fe20003f2f048 */
[----:B------:R-:W-:Y:S01]  /*5fc0*/  ULEA UR5, UR40, UR16, 0x3 ;  /* 0x0000001028057291 */ /* 0x000fe2000f8e18ff */
[----:B------:R-:W-:Y:S01]  /*5fd0*/  PLOP3.LUT P0, PT, PT, PT, UP4, 0x80, 0x8 ;  /* 0x000000000008781c */ /* 0x000fe20003f0f048 */
[----:B------:R-:W-:Y:S04]  /*5fe0*/  @UP5 ULOP3.LUT UR4, UR4, 0x1, URZ, 0xc0, !UPT ;  /* 0x0000000104045892 */ /* 0x000fe8000f8ec0ff */
[----:B------:R-:W-:Y:S06]  /*5ff0*/  UISETP.NE.U32.OR UP0, UPT, UR4, 0x1, !UP5 ;  /* 0x000000010400788c */ /* 0x000fec000ef05470 */
[----:B------:R-:W-:Y:S02]  /*6000*/  PLOP3.LUT P2, PT, PT, PT, UP0, 0x80, 0x8 ;  /* 0x000000000008781c */ /* 0x000fe40003f4f008 */
[----:B------:R-:W-:Y:S02]  /*6010*/  @P1 SHF.R.U32.HI R4, RZ, 0x10, R5 ;  /* 0x00000010ff041819 */ /* 0x000fe40000011605 */
[----:B------:R-:W-:Y:S02]  /*6020*/  PLOP3.LUT P1, PT, PT, PT, PT, 0x8, 0x80 ;  /* 0x000000000080781c */ /* 0x000fe40003f2e170 */
[----:B------:R-:W-:Y:S07]  /*6030*/  @P0 R2UR UR6, R4 ;  /* 0x00000000040602ca */ /* 0x000fee00000e0000 */
[----:B------:R-:W-:Y:S04]  /*6040*/  @P2 SHF.L.U32 R0, R0, 0x1f, RZ ;  /* 0x0000001f00002819 */ /* 0x000fe800000006ff */
[----:B------:R1:W3:Y:S02]  /*6050*/  @P2 SYNCS.PHASECHK.TRANS64.TRYWAIT P4, [UR16+0xa0], R0 ;  /* 0x0000a000ff0025a7 */ /* 0x0002e40008081110 */
[----:B------:R-:W-:Y:S02]  /*6060*/  IMAD.U32 R250, RZ, RZ, UR6 ;  /* 0x00000006fffa7e24 */ /* 0x000fe4000f8e00ff */
[----:B-1----:R-:W-:Y:S05]  /*6070*/  IMAD.U32 R0, RZ, RZ, UR7 ;  /* 0x00000007ff007e24 */ /* 0x002fea000f8e00ff */
[----:B------:R-:W-:Y:S04]  /*6080*/  SHF.L.U32 R8, R0, 0x1f, RZ ;  /* 0x0000001f00087819 */ /* 0x000fe800000006ff */
[----:B------:R1:W4:Y:S01]  /*6090*/  SYNCS.PHASECHK.TRANS64.TRYWAIT P3, [UR5+0xe0], R8 ;  /* 0x0000e008ff0075a7 */ /* 0x0003220008061105 */
[----:B---3--:R-:W-:Y:S01]  /*60a0*/  @P2 PLOP3.LUT P1, PT, P4, PT, PT, 0x8, 0x80 ;  /* 0x000000000080281c */ /* 0x008fe2000272e170 */
[----:B------:R-:W-:Y:S01]  /*60b0*/  @!UPT UIADD3 URZ, UPT, UPT, URZ, URZ, URZ ;  /* 0x000000fffffff290 */ /* 0x000fe2000fffe0ff */
[----:B-1----:R-:W-:Y:S11]  /*60c0*/  BRA.U !UP0, `(.L_x_88) ;  /* 0x00000005082c7547 */ /* 0x002ff6000b800000 */
[----:B------:R-:W-:Y:S01]  /*60d0*/  LOP3.LUT P0, RZ, R244, 0xff, RZ, 0xc0, !PT ;  /* 0x000000fff4ff7812 */ /* 0x000fe2000780c0ff */
[----:B------:R-:W-:Y:S01]  /*60e0*/  @!UPT UIADD3 URZ, UPT, UPT, URZ, URZ, URZ ;  /* 0x000000fffffff290 */ /* 0x000fe2000fffe0ff */
[----:B------:R-:W-:Y:S11]  /*60f0*/  @!P1 BRA `(.L_x_89) ;  /* 0x0000000000189947 */ /* 0x000ff60003800000 */
[----:B------:R-:W-:Y:S11]  /*6100*/  R2UR UR4, R246 ;  /* 0x00000000f60472ca */ /* 0x000ff600000e0000 */
[----:B------:R-:W-:Y:S02]  /*6110*/  @!UPT UIADD3 URZ, UPT, UPT, URZ, URZ, URZ ;  /* 0x000000fffffff290 */ /* 0x000fe4000fffe0ff */
[----:B------:R-:W-:Y:S05]  /*6120*/  IMAD.U32 R0, RZ, RZ, UR4 ;  /* 0x00000004ff007e24 */ /* 0x000fea000f8e00ff */
[----:B------:R-:W-:Y:S04]  /*6130*/  SHF.L.U32 R0, R0, 0x1f, RZ ;  /* 0x0000001f00007819 */ /* 0x000fe800000006ff */
[----:B------:R-:W1:Y:S02]  /*6140*/  SYNCS.PHASECHK.TRANS64.TRYWAIT P1, [UR16+0xa0], R0 ;  /* 0x0000a000ff0075a7 */ /* 0x000e640008021110 */
[----:B-1----:R-:W-:Y:S05]  /*6150*/  @!P1 BRA `(.L_x_90) ;  /* 0x0000004c00a09947 */ /* 0x002fea0003800000 */
.L_x_89:
[----:B------:R-:W3:Y:S01]  /*6160*/  LDL R4, [R1+0xc] ;  /* 0x00000c0001047983 */ /* 0x000ee20000100800 */
[----:B------:R-:W-:Y:S02]  /*6170*/  CS2R R22, SRZ ;  /* 0x0000000000167805 */ /* 0x000fe4000001ff00 */
[----:B------:R-:W-:Y:S02]  /*6180*/  CS2R R136, SRZ ;  /* 0x0000000000887805 */ /* 0x000fe4000001ff00 */
[----:B------:R-:W-:Y:S01]  /*6190*/  CS2R R138, SRZ ;  /* 0x00000000008a7805 */ /* 0x000fe2000001ff00 */
[----:B------:R-:W5:Y:S01]  /*61a0*/  LDL R3, [R1+0x8] ;  /* 0x0000080001037983 */ /* 0x000f620000100800 */
[----:B------:R-:W-:Y:S01]  /*61b0*/  UISETP.NE.AND UP1, UPT, UR45, URZ, UPT ;  /* 0x000000ff2d00728c */ /* 0x000fe2000bf25270 */
[----:B------:R-:W-:Y:S02]  /*61c0*/  CS2R R140, SRZ ;  /* 0x00000000008c7805 */ /* 0x000fe4000001ff00 */
        /* <DEDUP_REMOVED lines=11> */
[----:B------:R-:W-:Y:S11]  /*6280*/  R2UR UR7, R246 ;  /* 0x00000000f60772ca */ /* 0x000ff600000e0000 */
[----:B------:R-:W-:Y:S02]  /*6290*/  @!UPT UIADD3 URZ, UPT, UPT, URZ, URZ, URZ ;  /* 0x000000fffffff290 */ /* 0x000fe4000fffe0ff */
[----:B------:R-:W-:Y:S06]  /*62a0*/  ULOP3.LUT UR7, UR7, 0x1, URZ, 0x3c, !UPT ;  /* 0x0000000107077892 */ /* 0x000fec000f8e3cff */
[----:B------:R-:W-:Y:S01]  /*62b0*/  IMAD.U32 R246, RZ, RZ, UR7 ;  /* 0x00000007fff67e24 */ /* 0x000fe2000f8e00ff */
[----:B-----5:R-:W-:Y:S02]  /*62c0*/  R2UR UR4, R3 ;  /* 0x00000000030472ca */ /* 0x020fe400000e0000 */
[----:B---3--:R-:W-:Y:S11]  /*62d0*/  R2UR UR6, R4 ;  /* 0x00000000040672ca */ /* 0x008ff600000e0000 */
[----:B------:R-:W-:Y:S02]  /*62e0*/  @!UPT UIADD3 URZ, UPT, UPT, URZ, URZ, URZ ;  /* 0x000000fffffff290 */ /* 0x000fe4000fffe0ff */
[----:B------:R-:W-:Y:S04]  /*62f0*/  UISETP.NE.U32.AND UP0, UPT, UR6, URZ, UPT ;  /* 0x000000ff0600728c */ /* 0x000fe8000bf05070 */
[----:B------:R-:W-:Y:S02]  /*6300*/  UISETP.NE.AND.EX UP0, UPT, UR4, URZ, UPT, UP0 ;  /* 0x000000ff0400728c */ /* 0x000fe4000bf05300 */
[----:B------:R-:W-:Y:S02]  /*6310*/  USEL UR4, URZ, 0xffffffff, UP1 ;  /* 0xffffffffff047887 */ /* 0x000fe40008800000 */
[----:B------:R-:W-:Y:S03]  /*6320*/  USEL UR6, URZ, 0xffffffff, UP0 ;  /* 0xffffffffff067887 */ /* 0x000fe60008000000 */
[----:B------:R-:W-:Y:S01]  /*6330*/  VOTEU.ANY UP0, P0 ;  /* 0x0000000000ff7886 */ /* 0x000fe20000000100 */
[----:B------:R-:W-:Y:S04]  /*6340*/  @UP3 USEL UR4, UR6, UR4, !UP0 ;  /* 0x0000000406043287 */ /* 0x000fe8000c000000 */
[----:B------:R-:W-:Y:S04]  /*6350*/  ULOP3.LUT UR4, UR4, 0x1, URZ, 0xc0, !UPT ;  /* 0x0000000104047892 */ /* 0x000fe8000f8ec0ff */
[----:B------:R-:W-:Y:S02]  /*6360*/  UISETP.NE.U32.AND UP0, UPT, UR4, 0x1, UPT ;  /* 0x000000010400788c */ /* 0x000fe4000bf05070 */
[----:B------:R-:W-:Y:S04]  /*6370*/  UIADD3 UR4, UPT, UPT, UR16, 0xa8, URZ ;  /* 0x000000a810047890 */ /* 0x000fe8000fffe0ff */
[----:B------:R-:W-:Y:S01]  /*6380*/  PLOP3.LUT P0, PT, PT, PT, UP0, 0x80, 0x8 ;  /* 0x000000000008781c */ /* 0x000fe20003f0f008 */
[----:B------:R-:W-:Y:S11]  /*6390*/  UPRMT UR4, UR20, 0x654, UR4 ;  /* 0x0000065414047896 */ /* 0x000ff60008000004 */
[----:B------:R-:W-:Y:S01]  /*63a0*/  @!UPT UIADD3 URZ, UPT, UPT, URZ, URZ, URZ ;  /* 0x000000fffffff290 */ /* 0x000fe2000fffe0ff */
[----:B-1----:R-:W1:Y:S02]  /*63b0*/  @P0 S2R R2, SR_TID.X ;  /* 0x0000000000020919 */ /* 0x002e640000002100 */
[--C-:B-1----:R-:W-:Y:S01]  /*63c0*/  @P0 SHF.R.U32.HI R0, RZ, 0x4, R2.reuse ;  /* 0x00000004ff000819 */ /* 0x102fe20000011602 */
[----:B------:R-:W-:Y:S03]  /*63d0*/  @P0 IMAD.SHL.U32 R3, R2, 0x10, RZ ;  /* 0x0000001002030824 */ /* 0x000fe600078e00ff */
[----:B------:R-:W-:Y:S02]  /*63e0*/  @P0 LOP3.LUT R0, R0, 0x1, RZ, 0xc0, !PT ;  /* 0x0000000100000812 */ /* 0x000fe400078ec0ff */
[----:B------:R-:W-:Y:S02]  /*63f0*/  @P0 LOP3.LUT R3, R3, 0xf0, RZ, 0xc0, !PT ;  /* 0x000000f003030812 */ /* 0x000fe400078ec0ff */
[----:B------:R-:W-:Y:S05]  /*6400*/  @P0 LOP3.LUT R0, R0, 0x60, R2, 0xf8, !PT ;  /* 0x0000006000000812 */ /* 0x000fea00078ef802 */
[----:B------:R-:W-:Y:S05]  /*6410*/  @P0 IMAD R0, R0, 0x8, R3 ;  /* 0x0000000800000824 */ /* 0x000fea00078e0203 */
[----:B------:R1:W3:Y:S04]  /*6420*/  @P0 LDS.64 R22, [R0+UR16+0x180] ;  /* 0x0001801000160984 */ /* 0x0002e80008000a00 */
[----:B------:R1:W1:Y:S04]  /*6430*/  @P0 LDS.64 R136, [R0+UR16+0x580] ;  /* 0x0005801000880984 */ /* 0x0002680008000a00 */
        /* <DEDUP_REMOVED lines=12> */
[----:B------:R1:W1:Y:S01]  /*6500*/  @P0 LDS.64 R162, [R0+UR16+0x3980] ;  /* 0x0039801000a20984 */ /* 0x0002620008000a00 */
[----:B------:R-:W-:Y:S01]  /*6510*/  @!PT LDS RZ, [RZ] ;  /* 0x00000000fffff984 */ /* 0x000fe20000000800 */
[----:B------:R-:W-:Y:S01]  /*6520*/  @!PT LDS RZ, [RZ] ;  /* 0x00000000fffff984 */ /* 0x000fe20000000800 */
[----:B------:R-:W-:Y:S01]  /*6530*/  @!PT LDS RZ, [RZ] ;  /* 0x00000000fffff984 */ /* 0x000fe20000000800 */
[----:B------:R-:W-:Y:S01]  /*6540*/  @!PT LDS RZ, [RZ] ;  /* 0x00000000fffff984 */ /* 0x000fe20000000800 */
[----:B------:R5:W-:Y:S06]  /*6550*/  MEMBAR.ALL.CTA ;  /* 0x0000000000007992 */ /* 0x000bec0000008000 */
[----:B-----5:R-:W5:Y:S02]  /*6560*/  FENCE.VIEW.ASYNC.S ;  /* 0x00000000000073c6 */ /* 0x020f640000000000 */
[----:B---3-5:R-:W-:Y:S01]  /*6570*/  SYNCS.ARRIVE.TRANS64.RED.A1T0 RZ, [UR4], RZ ;  /* 0x000000ffffff79a7 */ /* 0x028fe20008100404 */
.L_x_88:
[----:B------:R-:W3:Y:S01]  /*6580*/  S2R R19, SR_TID.X ;  /* 0x0000000000137919 */ /* 0x000ee20000002100 */
[----:B----4-:R-:W-:Y:S05]  /*6590*/  @P3 BRA `(.L_x_91) ;  /* 0x0000000000083947 */ /* 0x010fea0003800000 */
[----:B------:R-:W4:Y:S02]  /*65a0*/  SYNCS.PHASECHK.TRANS64.TRYWAIT P0, [UR5+0xe0], R8 ;  /* 0x0000e008ff0075a7 */ /* 0x000f240008001105 */
[----:B----4-:R-:W-:Y:S05]  /*65b0*/  @!P0 BRA `(.L_x_92) ;  /* 0x0000004800a08947 */ /* 0x010fea0003800000 */
.L_x_91:
[----:B---3--:R-:W-:Y:S01]  /*65c0*/  SHF.R.U32.HI R19, RZ, 0x5, R19 ;  /* 0x00000005ff137819 */ /* 0x008fe20000011613 */
[----:B------:R-:W-:Y:S04]  /*65d0*/  ULEA.HI UR4, UR40, UR40, URZ, 0x1 ;  /* 0x0000002828047291 */ /* 0x000fe8000f8f08ff */
[----:B------:R-:W-:Y:S02]  /*65e0*/  USHF.R.U32.HI UR5, URZ, 0x1, UR4 ;  /* 0x00000001ff057899 */ /* 0x000fe40008011604 */
[----:B------:R-:W-:Y:S04]  /*65f0*/  ULOP3.LUT UR4, UR4, 0xffe, URZ, 0xc0, !UPT ;  /* 0x00000ffe04047892 */ /* 0x000fe8000f8ec0ff */
[----:B------:R-:W-:Y:S01]  /*6600*/  UIADD3 UR4, UPT, UPT, -UR4, UR40, URZ ;  /* 0x0000002804047290 */ /* 0x000fe2000fffe1ff */
[----:B------:R-:W-:Y:S04]  /*6610*/  IMAD.U32 R2, RZ, RZ, UR5 ;  /* 0x00000005ff027e24 */ /* 0x000fe8000f8e00ff */
[----:B------:R-:W-:Y:S01]  /*6620*/  IMAD R2, R2, 0xf0, R16 ;  /* 0x000000f002027824 */ /* 0x000fe200078e0210 */
[----:B-1----:R-:W-:Y:S05]  /*6630*/  MOV R0, UR4 ;  /* 0x0000000400007c02 */ /* 0x002fea0008000f00 */
[----:B------:R-:W-:Y:S05]  /*6640*/  IMAD R17, R0, 0x100000, R2 ;  /* 0x0010000000117824 */ /* 0x000fea00078e0202 */
[----:B------:R-:W-:Y:S04]  /*6650*/  SHF.R.U32.HI R0, RZ, 0x15, R17 ;  /* 0x00000015ff007819 */ /* 0x000fe80000011611 */
[----:B------:R-:W-:Y:S11]  /*6660*/  LOP3.LUT P0, RZ, R0, 0x3, R19, 0x48, !PT ;  /* 0x0000000300ff7812 */ /* 0x000ff60007804813 */
[----:B------:R-:W-:Y:S02]  /*6670*/  @!UPT UIADD3 URZ, UPT, UPT, URZ, URZ, URZ ;  /* 0x000000fffffff290 */ /* 0x000fe4000fffe0ff */
[----:B------:R-:W-:Y:S05]  /*6680*/  @!P0 BRA `(.L_x_93) ;  /* 0x0000000000408947 */ /* 0x000fea0003800000 */
[----:B------:R-:W1:Y:S01]  /*6690*/  LDCU.64 UR8, c[0x4][0x68] ;  /* 0x01000d00ff0877ac */ /* 0x000e620008000a00 */
[----:B------:R-:W-:Y:S01]  /*66a0*/  MOV R3, 0x0 ;  /* 0x0000000000037802 */ /* 0x000fe20000000f00 */
[----:B------:R-:W-:Y:S02]  /*66b0*/  HFMA2 R12, -RZ, RZ, 0, 5.9604644775390625e-08 ;  /* 0x00000001ff0c7431 */ /* 0x000fe400000001ff */
[----:B------:R-:W-:Y:S02]  /*66c0*/  IMAD.MOV.U32 R8, RZ, RZ, 0x192 ;  /* 0x00000192ff087424 */ /* 0x000fe400078e00ff */
[----:B------:R-:W-:Y:S01]  /*66d0*/  IMAD.MOV.U32 R13, RZ, RZ, RZ ;  /* 0x000000ffff0d7224 */ /* 0x000fe200078e00ff */
[----:B------:R-:W3:Y:S01]  /*66e0*/  LDCU.64 UR6, c[0x4][0x70] ;  /* 0x01000e00ff0677ac */ /* 0x000ee20008000a00 */
[----:B------:R-:W4:Y:S01]  /*66f0*/  LDC.64 R2, c[0x4][R3] ;  /* 0x0100000003027b82 */ /* 0x000f220000000a00 */
[----:B------:R-:W5:Y:S01]  /*6700*/  LDCU.64 UR4, c[0x4][0x8] ;  /* 0x01000100ff0477ac */ /* 0x000f620008000a00 */
[----:B-1----:R-:W-:Y:S01]  /*6710*/  MOV R5, UR9 ;  /* 0x0000000900057c02 */ /* 0x002fe20008000f00 */
[----:B------:R-:W-:Y:S01]  /*6720*/  IMAD.U32 R4, RZ, RZ, UR8 ;  /* 0x00000008ff047e24 */ /* 0x000fe2000f8e00ff */
[----:B---3--:R-:W-:Y:S01]  /*6730*/  MOV R7, UR7 ;  /* 0x0000000700077c02 */ /* 0x008fe20008000f00 */
[----:B------:R-:W-:Y:S01]  /*6740*/  IMAD.U32 R6, RZ, RZ, UR6 ;  /* 0x00000006ff067e24 */ /* 0x000fe2000f8e00ff */
[----:B-----5:R-:W-:Y:S01]  /*6750*/  MOV R11, UR5 ;  /* 0x00000005000b7c02 */ /* 0x020fe20008000f00 */
[----:B------:R-:W-:Y:S02]  /*6760*/  IMAD.U32 R10, RZ, RZ, UR4 ;  /* 0x00000004ff0a7e24 */ /* 0x000fe4000f8e00ff */
[----:B------:R-:W-:Y:S07]  /*6770*/  LEPC R20, `(.L_x_93) ;  /* 0x000000001014794e */ /* 0x000fee0000000000 */
[----:B--2-4-:R-:W-:Y:S05]  /*6780*/  CALL.ABS.NOINC R2 ;  /* 0x0000000002007343 */ /* 0x014fea0003c00000 */
.L_x_93:
[----:B------:R-:W-:Y:S05]  /*6790*/  WARPSYNC.ALL ;  /* 0x0000000000007948 */ /* 0x000fea0003800000 */
[C---:B------:R-:W-:Y:S01]  /*67a0*/  R2UR UR4, R17.reuse ;  /* 0x00000000110472ca */ /* 0x040fe200000e0000 */
[----:B------:R-:W-:Y:S05]  /*67b0*/  VIADD R0, R17, 0x10 ;  /* 0x0000001011007836 */ /* 0x000fea0000000000 */
[----:B------:R-:W-:Y:S04]  /*67c0*/  SHF.R.U32.HI R0, RZ, 0x15, R0 ;  /* 0x00000015ff007819 */ /* 0x000fe80000011600 */
[----:B------:R-:W-:Y:S03]  /*67d0*/  LOP3.LUT P0, RZ, R0, 0x3, R19, 0x48, !PT ;  /* 0x0000000300ff7812 */ /* 0x000fe60007804813 */
[----:B------:R-:W1:Y:S01]  /*67e0*/  LDTM.16dp32bit_t0_t15.x8 R128, tmem[UR4] ;  /* 0x00000004008079ee */ /* 0x000e620008980000 */
[----:B------:R-:W3:Y:S09]  /*67f0*/  LDTM.16dp32bit_t16_t31.x8 R128, tmem[UR4+0x8] ;  /* 0x00000804008079ee */ /* 0x000ef200089a0000 */
[----:B---3--:R-:W-:Y:S05]  /*6800*/  @!P0 BRA `(.L_x_94) ;  /* 0x0000000000408947 */ /* 0x008fea0003800000 */
[----:B------:R-:W3:Y:S01]  /*6810*/  LDCU.64 UR8, c[0x4][0x68] ;  /* 0x01000d00ff0877ac */ /* 0x000ee20008000a00 */
[----:B------:R-:W-:Y:S01]  /*6820*/  MOV R3, 0x0 ;  /* 0x0000000000037802 */ /* 0x000fe20000000f00 */
[----:B------:R-:W-:Y:S02]  /*6830*/  HFMA2 R12, -RZ, RZ, 0, 5.9604644775390625e-08 ;  /* 0x00000001ff0c7431 */ /* 0x000fe400000001ff */
[----:B------:R-:W-:Y:S02]  /*6840*/  IMAD.MOV.U32 R8, RZ, RZ, 0x192 ;  /* 0x00000192ff087424 */ /* 0x000fe400078e00ff */
[----:B------:R-:W-:Y:S01]  /*6850*/  IMAD.MOV.U32 R13, RZ, RZ, RZ ;  /* 0x000000ffff0d7224 */ /* 0x000fe200078e00ff */
[----:B------:R-:W4:Y:S01]  /*6860*/  LDCU.64 UR6, c[0x4][0x70] ;  /* 0x01000e00ff0677ac */ /* 0x000f220008000a00 */
[----:B------:R-:W1:Y:S01]  /*6870*/  LDC.64 R2, c[0x4][R3] ;  /* 0x0100000003027b82 */ /* 0x000e620000000a00 */
[----:B------:R-:W5:Y:S01]  /*6880*/  LDCU.64 UR4, c[0x4][0x8] ;  /* 0x01000100ff0477ac */ /* 0x000f620008000a00 */
[----:B---3--:R-:W-:Y:S01]  /*6890*/  MOV R5, UR9 ;  /* 0x0000000900057c02 */ /* 0x008fe20008000f00 */
[----:B------:R-:W-:Y:S01]  /*68a0*/  IMAD.U32 R4, RZ, RZ, UR8 ;  /* 0x00000008ff047e24 */ /* 0x000fe2000f8e00ff */
[----:B----4-:R-:W-:Y:S01]  /*68b0*/  MOV R7, UR7 ;  /* 0x0000000700077c02 */ /* 0x010fe20008000f00 */
[----:B------:R-:W-:Y:S01]  /*68c0*/  IMAD.U32 R6, RZ, RZ, UR6 ;  /* 0x00000006ff067e24 */ /* 0x000fe2000f8e00ff */
[----:B-----5:R-:W-:Y:S01]  /*68d0*/  MOV R11, UR5 ;  /* 0x00000005000b7c02 */ /* 0x020fe20008000f00 */
[----:B------:R-:W-:Y:S02]  /*68e0*/  IMAD.U32 R10, RZ, RZ, UR4 ;  /* 0x00000004ff0a7e24 */ /* 0x000fe4000f8e00ff */
[----:B------:R-:W-:Y:S07]  /*68f0*/  LEPC R20, `(.L_x_94) ;  /* 0x000000001014794e */ /* 0x000fee0000000000 */
[----:B-12---:R-:W-:Y:S05]  /*6900*/  CALL.ABS.NOINC R2 ;  /* 0x0000000002007343 */ /* 0x006fea0003c00000 */
.L_x_94:
[----:B------:R-:W-:Y:S05]  /*6910*/  WARPSYNC.ALL ;  /* 0x0000000000007948 */ /* 0x000fea0003800000 */
[C---:B------:R-:W-:Y:S01]  /*6920*/  R2UR UR4, R17.reuse ;  /* 0x00000000110472ca */ /* 0x040fe200000e0000 */
[----:B------:R-:W-:Y:S05]  /*6930*/  VIADD R0, R17, 0x20 ;  /* 0x0000002011007836 */ /* 0x000fea0000000000 */
[----:B------:R-:W-:Y:S04]  /*6940*/  SHF.R.U32.HI R0, RZ, 0x15, R0 ;  /* 0x00000015ff007819 */ /* 0x000fe80000011600 */
[----:B------:R-:W-:Y:S03]  /*6950*/  LOP3.LUT P0, RZ, R0, 0x3, R19, 0x48, !PT ;  /* 0x0000000300ff7812 */ /* 0x000fe60007804813 */
[----:B------:R-:W3:Y:S01]  /*6960*/  LDTM.16dp32bit_t0_t15.x8 R120, tmem[UR4+0x10] ;  /* 0x00001004007879ee */ /* 0x000ee20008980000 */
[----:B------:R-:W4:Y:S09]  /*6970*/  LDTM.16dp32bit_t16_t31.x8 R120, tmem[UR4+0x18] ;  /* 0x00001804007879ee */ /* 0x000f3200089a0000 */
[----:B----4-:R-:W-:Y:S05]  /*6980*/  @!P0 BRA `(.L_x_95) ;  /* 0x0000000000408947 */ /* 0x010fea0003800000 */
[----:B------:R-:W4:Y:S01]  /*6990*/  LDCU.64 UR8, c[0x4][0x68] ;  /* 0x01000d00ff0877ac */ /* 0x000f220008000a00 */
[----:B------:R-:W-:Y:S01]  /*69a0*/  MOV R3, 0x0 ;  /* 0x0000000000037802 */ /* 0x000fe20000000f00 */
[----:B------:R-:W-:Y:S02]  /*69b0*/  HFMA2 R12, -RZ, RZ, 0, 5.9604644775390625e-08 ;  /* 0x00000001ff0c7431 */ /* 0x000fe400000001ff */
[----:B------:R-:W-:Y:S02]  /*69c0*/  IMAD.MOV.U32 R8, RZ, RZ, 0x192 ;  /* 0x00000192ff087424 */ /* 0x000fe400078e00ff */
[----:B------:R-:W-:Y:S01]  /*69d0*/  IMAD.MOV.U32 R13, RZ, RZ, RZ ;  /* 0x000000ffff0d7224 */ /* 0x000fe200078e00ff */
[----:B------:R-:W5:Y:S01]  /*69e0*/  LDCU.64 UR6, c[0x4][0x70] ;  /* 0x01000e00ff0677ac */ /* 0x000f620008000a00 */
[----:B------:R-:W1:Y:S01]  /*69f0*/  LDC.64 R2, c[0x4][R3] ;  /* 0x0100000003027b82 */ /* 0x000e620000000a00 */
[----:B------:R-:W2:Y:S01]  /*6a00*/  LDCU.64 UR4, c[0x4][0x8] ;  /* 0x01000100ff0477ac */ /* 0x000ea20008000a00 */
[----:B----4-:R-:W-:Y:S01]  /*6a10*/  MOV R5, UR9 ;  /* 0x0000000900057c02 */ /* 0x010fe20008000f00 */
[----:B------:R-:W-:Y:S01]  /*6a20*/  IMAD.U32 R4, RZ, RZ, UR8 ;  /* 0x00000008ff047e24 */ /* 0x000fe2000f8e00ff */
[----:B-----5:R-:W-:Y:S01]  /*6a30*/  MOV R7, UR7 ;  /* 0x0000000700077c02 */ /* 0x020fe20008000f00 */
[----:B------:R-:W-:Y:S01]  /*6a40*/  IMAD.U32 R6, RZ, RZ, UR6 ;  /* 0x00000006ff067e24 */ /* 0x000fe2000f8e00ff */
[----:B--2---:R-:W-:Y:S01]  /*6a50*/  MOV R11, UR5 ;  /* 0x00000005000b7c02 */ /* 0x004fe20008000f00 */
[----:B------:R-:W-:Y:S02]  /*6a60*/  IMAD.U32 R10, RZ, RZ, UR4 ;  /* 0x00000004ff0a7e24 */ /* 0x000fe4000f8e00ff */
[----:B------:R-:W-:Y:S07]  /*6a70*/  LEPC R20, `(.L_x_95) ;  /* 0x000000001014794e */ /* 0x000fee0000000000 */
[----:B-1-3--:R-:W-:Y:S05]  /*6a80*/  CALL.ABS.NOINC R2 ;  /* 0x0000000002007343 */ /* 0x00afea0003c00000 */
.L_x_95:
[----:B------:R-:W-:Y:S05]  /*6a90*/  WARPSYNC.ALL ;  /* 0x0000000000007948 */ /* 0x000fea0003800000 */
[C---:B------:R-:W-:Y:S01]  /*6aa0*/  R2UR UR4, R17.reuse ;  /* 0x00000000110472ca */ /* 0x040fe200000e0000 */
[----:B------:R-:W-:Y:S05]  /*6ab0*/  VIADD R0, R17, 0x30 ;  /* 0x0000003011007836 */ /* 0x000fea0000000000 */
[----:B------:R-:W-:Y:S04]  /*6ac0*/  SHF.R.U32.HI R0, RZ, 0x15, R0 ;  /* 0x00000015ff007819 */ /* 0x000fe80000011600 */
[----:B------:R-:W-:Y:S03]  /*6ad0*/  LOP3.LUT P0, RZ, R0, 0x3, R19, 0x48, !PT ;  /* 0x0000000300ff7812 */ /* 0x000fe60007804813 */
[----:B------:R-:W4:Y:S01]  /*6ae0*/  LDTM.16dp32bit_t0_t15.x8 R112, tmem[UR4+0x20] ;  /* 0x00002004007079ee */ /* 0x000f220008980000 */
[----:B------:R-:W1:Y:S09]  /*6af0*/  LDTM.16dp32bit_t16_t31.x8 R112, tmem[UR4+0x28] ;  /* 0x00002804007079ee */ /* 0x000e7200089a0000 */
[----:B-1----:R-:W-:Y:S05]  /*6b00*/  @!P0 BRA `(.L_x_96) ;  /* 0x0000000000408947 */ /* 0x002fea0003800000 */
[----:B------:R-:W1:Y:S01]  /*6b10*/  LDCU.64 UR8, c[0x4][0x68] ;  /* 0x01000d00ff0877ac */ /* 0x000e620008000a00 */
[----:B------:R-:W-:Y:S01]  /*6b20*/  MOV R3, 0x0 ;  /* 0x0000000000037802 */ /* 0x000fe20000000f00 */
[----:B------:R-:W-:Y:S02]  /*6b30*/  HFMA2 R12, -RZ, RZ, 0, 5.9604644775390625e-08 ;  /* 0x00000001ff0c7431 */ /* 0x000fe400000001ff */
[----:B------:R-:W-:Y:S02]  /*6b40*/  IMAD.MOV.U32 R8, RZ, RZ, 0x192 ;  /* 0x00000192ff087424 */ /* 0x000fe400078e00ff */
[----:B------:R-:W-:Y:S01]  /*6b50*/  IMAD.MOV.U32 R13, RZ, RZ, RZ ;  /* 0x000000ffff0d7224 */ /* 0x000fe200078e00ff */
[----:B------:R-:W5:Y:S01]  /*6b60*/  LDCU.64 UR6, c[0x4][0x70] ;  /* 0x01000e00ff0677ac */ /* 0x000f620008000a00 */
[----:B------:R-:W2:Y:S01]  /*6b70*/  LDC.64 R2, c[0x4][R3] ;  /* 0x0100000003027b82 */ /* 0x000ea20000000a00 */
[----:B------:R-:W3:Y:S01]  /*6b80*/  LDCU.64 UR4, c[0x4][0x8] ;  /* 0x01000100ff0477ac */ /* 0x000ee20008000a00 */
[----:B-1----:R-:W-:Y:S01]  /*6b90*/  MOV R5, UR9 ;  /* 0x0000000900057c02 */ /* 0x002fe20008000f00 */
[----:B------:R-:W-:Y:S01]  /*6ba0*/  IMAD.U32 R4, RZ, RZ, UR8 ;  /* 0x00000008ff047e24 */ /* 0x000fe2000f8e00ff */
[----:B-----5:R-:W-:Y:S01]  /*6bb0*/  MOV R7, UR7 ;  /* 0x0000000700077c02 */ /* 0x020fe20008000f00 */
[----:B------:R-:W-:Y:S01]  /*6bc0*/  IMAD.U32 R6, RZ, RZ, UR6 ;  /* 0x00000006ff067e24 */ /* 0x000fe2000f8e00ff */
[----:B---3--:R-:W-:Y:S01]  /*6bd0*/  MOV R11, UR5 ;  /* 0x00000005000b7c02 */ /* 0x008fe20008000f00 */
[----:B------:R-:W-:Y:S02]  /*6be0*/  IMAD.U32 R10, RZ, RZ, UR4 ;  /* 0x00000004ff0a7e24 */ /* 0x000fe4000f8e00ff */
[----:B------:R-:W-:Y:S07]  /*6bf0*/  LEPC R20, `(.L_x_96) ;  /* 0x000000001014794e */ /* 0x000fee0000000000 */
[----:B--2-4-:R-:W-:Y:S05]  /*6c00*/  CALL.ABS.NOINC R2 ;  /* 0x0000000002007343 */ /* 0x014fea0003c00000 */
.L_x_96:
[----:B------:R-:W-:Y:S05]  /*6c10*/  WARPSYNC.ALL ;  /* 0x0000000000007948 */ /* 0x000fea0003800000 */
[C---:B------:R-:W-:Y:S01]  /*6c20*/  R2UR UR4, R17.reuse ;  /* 0x00000000110472ca */ /* 0x040fe200000e0000 */
[----:B------:R-:W-:Y:S05]  /*6c30*/  VIADD R0, R17, 0x40 ;  /* 0x0000004011007836 */ /* 0x000fea0000000000 */
[----:B------:R-:W-:Y:S04]  /*6c40*/  SHF.R.U32.HI R0, RZ, 0x15, R0 ;  /* 0x00000015ff007819 */ /* 0x000fe80000011600 */
[----:B------:R-:W-:Y:S03]  /*6c50*/  LOP3.LUT P0, RZ, R0, 0x3, R19, 0x48, !PT ;  /* 0x0000000300ff7812 */ /* 0x000fe60007804813 */
[----:B------:R-:W1:Y:S01]  /*6c60*/  LDTM.16dp32bit_t0_t15.x8 R104, tmem[UR4+0x30] ;  /* 0x00003004006879ee */ /* 0x000e620008980000 */
        /* <DEDUP_REMOVED lines=18> */
.L_x_97:
        /* <DEDUP_REMOVED lines=24> */
.L_x_98:
        /* <DEDUP_REMOVED lines=24> */
.L_x_99:
        /* <DEDUP_REMOVED lines=24> */
.L_x_100:
        /* <DEDUP_REMOVED lines=24> */
.L_x_101:
        /* <DEDUP_REMOVED lines=24> */
.L_x_102:
        /* <DEDUP_REMOVED lines=24> */
.L_x_103:
        /* <DEDUP_REMOVED lines=24> */
.L_x_104:
        /* <DEDUP_REMOVED lines=24> */
.L_x_105:
        /* <DEDUP_REMOVED lines=24> */
.L_x_106:
        /* <DEDUP_REMOVED lines=24> */
.L_x_107:
[----:B------:R-:W1:Y:S01]  /*7c90*/  S2R R4, SR_TID.X ;  /* 0x0000000000047919 */ /* 0x000e620000002100 */
[----:B------:R-:W-:Y:S05]  /*7ca0*/  WARPSYNC.ALL ;  /* 0x0000000000007948 */ /* 0x000fea0003800000 */
[----:B-1----:R-:W-:Y:S01]  /*7cb0*/  LOP3.LUT P0, RZ, R4, 0x60, RZ, 0xc0, !PT ;  /* 0x0000006004ff7812 */ /* 0x002fe2000780c0ff */
[----:B--2---:R-:W-:Y:S01]  /*7cc0*/  IMAD R128, R128, UR37, RZ ;  /* 0x0000002580807c24 */ /* 0x004fe2000f8e02ff */
[----:B------:R-:W-:Y:S01]  /*7cd0*/  R2UR UR4, R17 ;  /* 0x00000000110472ca */ /* 0x000fe200000e0000 */
[----:B------:R-:W1:Y:S01]  /*7ce0*/  S2UR UR6, SR_CgaCtaId ;  /* 0x00000000000679c3 */ /* 0x000e620000008800 */
[----:B------:R-:W-:Y:S01]  /*7cf0*/  LOP3.LUT R245, R4, 0x60, RZ, 0xc0, !PT ;  /* 0x0000006004f57812 */ /* 0x000fe200078ec0ff */
[----:B------:R-:W-:Y:S01]  /*7d00*/  IMAD R129, R129, UR37, RZ ;  /* 0x0000002581817c24 */ /* 0x000fe2000f8e02ff */
[----:B------:R-:W-:Y:S01]  /*7d10*/  SHF.R.U32.HI R5, RZ, 0x4, R4 ;  /* 0x00000004ff057819 */ /* 0x000fe20000011604 */
[----:B------:R-:W-:Y:S01]  /*7d20*/  IMAD R130, R130, UR37, RZ ;  /* 0x0000002582827c24 */ /* 0x000fe2000f8e02ff */
[----:B------:R-:W-:Y:S01]  /*7d30*/  PRMT R0, R22, 0x8880, RZ ;  /* 0x0000888016007816 */ /* 0x000fe200000000ff */
[----:B------:R-:W-:Y:S01]  /*7d40*/  IMAD R131, R131, UR37, RZ ;  /* 0x0000002583837c24 */ /* 0x000fe2000f8e02ff */
[----:B------:R-:W-:Y:S01]  /*7d50*/  LOP3.LUT R245, R245, 0x1, R5, 0xf8, !PT ;  /* 0x00000001f5f57812 */ /* 0x000fe200078ef805 */
[----:B------:R-:W-:Y:S01]  /*7d60*/  IMAD R132, R132, UR37, RZ ;  /* 0x0000002584847c24 */ /* 0x000fe2000f8e02ff */
[----:B------:R-:W-:Y:S01]  /*7d70*/  SHF.L.U32 R2, R22, 0x10, RZ ;  /* 0x0000001016027819 */ /* 0x000fe200000006ff */
[----:B------:R-:W-:Y:S01]  /*7d80*/  IMAD R128, R0, UR45, R128 ;  /* 0x0000002d00807c24 */ /* 0x000fe2000f8e0280 */
[----:B------:R-:W-:Y:S01]  /*7d90*/  SHF.L.U32 R12, R22, 0x8, RZ ;  /* 0x00000008160c7819 */ /* 0x000fe200000006ff */
[----:B------:R-:W-:Y:S01]  /*7da0*/  IMAD R133, R133, UR37, RZ ;  /* 0x0000002585857c24 */ /* 0x000fe2000f8e02ff */
[----:B------:R-:W-:Y:S01]  /*7db0*/  SHF.R.S32.HI R2, RZ, 0x18, R2 ;  /* 0x00000018ff027819 */ /* 0x000fe20000011402 */
[----:B------:R-:W-:Y:S01]  /*7dc0*/  IMAD R134, R134, UR37, RZ ;  /* 0x0000002586867c24 */ /* 0x000fe2000f8e02ff */
[----:B------:R-:W-:Y:S01]  /*7dd0*/  PRMT R13, R23, 0x8880, RZ ;  /* 0x00008880170d7816 */ /* 0x000fe200000000ff */
[----:B------:R-:W-:Y:S01]  /*7de0*/  IMAD R135, R135, UR37, RZ ;  /* 0x0000002587877c24 */ /* 0x000fe2000f8e02ff */
[----:B------:R-:W-:Y:S01]  /*7df0*/  SHF.R.S32.HI R0, RZ, 0x18, R12 ;  /* 0x00000018ff007819 */ /* 0x000fe2000001140c */
[----:B------:R-:W-:Y:S01]  /*7e00*/  IMAD R129, R2, UR45, R129 ;  /* 0x0000002d02817c24 */ /* 0x000fe2000f8e0281 */
[----:B------:R-:W-:Y:S01]  /*7e10*/  SHF.R.S32.HI R3, RZ, 0x18, R22 ;  /* 0x00000018ff037819 */ /* 0x000fe20000011416 */
[----:B------:R-:W-:Y:S01]  /*7e20*/  IMAD.U32 R167, R136, 0x10000, RZ ;  /* 0x0001000088a77824 */ /* 0x000fe200078e00ff */
[C---:B------:R-:W-:Y:S01]  /*7e30*/  SHF.L.U32 R164, R23.reuse, 0x10, RZ ;  /* 0x0000001017a47819 */ /* 0x040fe200000006ff */
[----:B------:R-:W-:Y:S01]  /*7e40*/  IMAD R130, R0, UR45, R130 ;  /* 0x0000002d00827c24 */ /* 0x000fe2000f8e0282 */
[----:B------:R-:W-:Y:S01]  /*7e50*/  SHF.L.U32 R165, R23, 0x8, RZ ;  /* 0x0000000817a57819 */ /* 0x000fe200000006ff */
[----:B------:R-:W-:Y:S01]  /*7e60*/  IMAD R131, R3, UR45, R131 ;  /* 0x0000002d03837c24 */ /* 0x000fe2000f8e0283 */
[----:B------:R-:W-:Y:S01]  /*7e70*/  MOV R2, R13 ;  /* 0x0000000d00027202 */ /* 0x000fe20000000f00 */
[----:B---3--:R-:W-:Y:S01]  /*7e80*/  IMAD R120, R120, UR37, RZ ;  /* 0x0000002578787c24 */ /* 0x008fe2000f8e02ff */
[----:B------:R-:W-:Y:S01]  /*7e90*/  SHF.R.S32.HI R12, RZ, 0x18, R164 ;  /* 0x00000018ff0c7819 */ /* 0x000fe200000114a4 */
[----:B------:R-:W-:Y:S01]  /*7ea0*/  IMAD R121, R121, UR37, RZ ;  /* 0x0000002579797c24 */ /* 0x000fe2000f8e02ff */
[----:B------:R-:W-:Y:S01]  /*7eb0*/  PRMT R166, R136, 0x8880, RZ ;  /* 0x0000888088a67816 */ /* 0x000fe200000000ff */
[----:B------:R-:W-:Y:S01]  /*7ec0*/  IMAD R132, R2, UR45, R132 ;  /* 0x0000002d02847c24 */ /* 0x000fe2000f8e0284 */
[----:B------:R-:W-:Y:S01]  /*7ed0*/  SHF.R.S32.HI R13, RZ, 0x18, R165 ;  /* 0x00000018ff0d7819 */ /* 0x000fe200000114a5 */
[----:B------:R-:W-:Y:S01]  /*7ee0*/  IMAD R133, R12, UR45, R133 ;  /* 0x0000002d0c857c24 */ /* 0x000fe2000f8e0285 */
[----:B------:R-:W-:Y:S01]  /*7ef0*/  SHF.R.S32.HI R14, RZ, 0x18, R23 ;  /* 0x00000018ff0e7819 */ /* 0x000fe20000011417 */
[----:B------:R-:W-:Y:S01]  /*7f00*/  IMAD R122, R122, UR37, RZ ;  /* 0x000000257a7a7c24 */ /* 0x000fe2000f8e02ff */
[----:B------:R-:W-:Y:S01]  /*7f10*/  MOV R0, R166 ;  /* 0x000000a600007202 */ /* 0x000fe20000000f00 */
[----:B------:R-:W-:Y:S01]  /*7f20*/  IMAD R134, R13, UR45, R134 ;  /* 0x0000002d0d867c24 */ /* 0x000fe2000f8e0286 */
[----:B------:R-:W-:Y:S01]  /*7f30*/  SHF.L.U32 R170, R136, 0x8, RZ ;  /* 0x0000000888aa7819 */ /* 0x000fe200000006ff */
[----:B------:R-:W-:Y:S01]  /*7f40*/  IMAD R135, R14, UR45, R135 ;  /* 0x0000002d0e877c24 */ /* 0x000fe2000f8e0287 */
[----:B------:R-:W-:Y:S01]  /*7f50*/  SHF.R.S32.HI R2, RZ, 0x18, R167 ;  /* 0x00000018ff027819 */ /* 0x000fe200000114a7 */
[----:B------:R-:W-:Y:S01]  /*7f60*/  IMAD R120, R0, UR45, R120 ;  /* 0x0000002d00787c24 */ /* 0x000fe2000f8e0278 */
[----:B------:R-:W-:Y:S01]  /*7f70*/  PRMT R169, R137, 0x8880, RZ ;  /* 0x0000888089a97816 */ /* 0x000fe200000000ff */
[----:B------:R-:W-:Y:S01]  /*7f80*/  IMAD R123, R123, UR37, RZ ;  /* 0x000000257b7b7c24 */ /* 0x000fe2000f8e02ff */
[----:B------:R-:W-:Y:S01]  /*7f90*/  SHF.R.S32.HI R0, RZ, 0x18, R170 ;  /* 0x00000018ff007819 */ /* 0x000fe200000114aa */
[----:B------:R-:W-:Y:S01]  /*7fa0*/  IMAD R121, R2, UR45, R121 ;  /* 0x0000002d02797c24 */ /* 0x000fe2000f8e0279 */
[----:B------:R-:W-:Y:S01]  /*7fb0*/  SHF.R.S32.HI R15, RZ, 0x18, R136 ;  /* 0x00000018ff0f7819 */ /* 0x000fe20000011488 */
[----:B------:R-:W-:Y:S01]  /*7fc0*/  IMAD R124, R124, UR37, RZ ;  /* 0x000000257c7c7c24 */ /* 0x000fe2000f8e02ff */
[C---:B------:R-:W-:Y:S01]  /*7fd0*/  SHF.L.U32 R172, R137.reuse, 0x10, RZ ;  /* 0x0000001089ac7819 */ /* 0x040fe200000006ff */
[----:B------:R-:W-:Y:S01]  /*7fe0*/  IMAD R122, R0, UR45, R122 ;  /* 0x0000002d007a7c24 */ /* 0x000fe2000f8e027a */
[----:B------:R-:W-:Y:S01]  /*7ff0*/  SHF.L.U32 R173, R137, 0x8, RZ ;  /* 0x0000000889ad7819 */ /* 0x000fe200000006ff */
[----:B------:R-:W-:Y:S01]  /*8000*/  IMAD R125, R125, UR37, RZ ;  /* 0x000000257d7d7c24 */ /* 0x000fe2000f8e02ff */
[----:B------:R-:W-:Y:S01]  /*8010*/  MOV R2, R169 ;  /* 0x000000a900027202 */ /* 0x000fe20000000f00 */
[----:B------:R-:W-:Y:S01]  /*8020*/  IMAD R123, R15, UR45, R123 ;  /* 0x0000002d0f7b7c24 */ /* 0x000fe2000f8e027b */
[----:B------:R-:W-:Y:S01]  /*8030*/  SHF.R.S32.HI R3, RZ, 0x18, R172 ;  /* 0x00000018ff037819 */ /* 0x000fe200000114ac */
[----:B------:R-:W-:Y:S01]  /*8040*/  IMAD R126, R126, UR37, RZ ;  /* 0x000000257e7e7c24 */ /* 0x000fe2000f8e02ff */
[----:B------:R-:W-:Y:S01]  /*8050*/  PRMT R168, R138, 0x8880, RZ ;  /* 0x000088808aa87816 */ /* 0x000fe200000000ff */
[----:B------:R-:W-:Y:S01]  /*8060*/  IMAD R124, R2, UR45, R124 ;  /* 0x0000002d027c7c24 */ /* 0x000fe2000f8e027c */
[----:B------:R-:W-:Y:S01]  /*8070*/  SHF.R.S32.HI R12, RZ, 0x18, R173 ;  /* 0x00000018ff0c7819 */ /* 0x000fe200000114ad */
[----:B------:R-:W-:Y:S01]  /*8080*/  IMAD R127, R127, UR37, RZ ;  /* 0x000000257f7f7c24 */ /* 0x000fe2000f8e02ff */
[----:B------:R-:W-:Y:S01]  /*8090*/  SHF.R.S32.HI R17, RZ, 0x18, R137 ;  /* 0x00000018ff117819 */ /* 0x000fe20000011489 */
[C---:B------:R-:W-:Y:S01]  /*80a0*/  IMAD.U32 R171, R138.reuse, 0x10000, RZ ;  /* 0x000100008aab7824 */ /* 0x040fe200078e00ff */
[----:B------:R-:W-:Y:S01]  /*80b0*/  MOV R0, R168 ;  /* 0x000000a800007202 */ /* 0x000fe20000000f00 */
[----:B------:R-:W-:Y:S01]  /*80c0*/  IMAD R125, R3, UR45, R125 ;  /* 0x0000002d037d7c24 */ /* 0x000fe2000f8e027d */
[----:B------:R-:W-:Y:S01]  /*80d0*/  SHF.L.U32 R174, R138, 0x8, RZ ;  /* 0x000000088aae7819 */ /* 0x000fe200000006ff */
[----:B----4-:R-:W-:Y:S01]  /*80e0*/  IMAD R112, R112, UR37, RZ ;  /* 0x0000002570707c24 */ /* 0x010fe2000f8e02ff */
[----:B------:R-:W-:Y:S01]  /*80f0*/  SHF.R.S32.HI R2, RZ, 0x18, R171 ;  /* 0x00000018ff027819 */ /* 0x000fe200000114ab */
[----:B------:R-:W-:Y:S01]  /*8100*/  IMAD R126, R12, UR45, R126 ;  /* 0x0000002d0c7e7c24 */ /* 0x000fe2000f8e027e */
[----:B------:R-:W-:Y:S01]  /*8110*/  PRMT R176, R139, 0x8880, RZ ;  /* 0x000088808bb07816 */ /* 0x000fe200000000ff */
[----:B------:R-:W-:Y:S01]  /*8120*/  IMAD R127, R17, UR45, R127 ;  /* 0x0000002d117f7c24 */ /* 0x000fe2000f8e027f */
[----:B------:R-:W-:Y:S01]  /*8130*/  SHF.R.S32.HI R19, RZ, 0x18, R138 ;  /* 0x00000018ff137819 */ /* 0x000fe2000001148a */
[----:B------:R-:W-:Y:S01]  /*8140*/  IMAD R113, R113, UR37, RZ ;  /* 0x0000002571717c24 */ /* 0x000fe2000f8e02ff */
[C---:B------:R-:W-:Y:S01]  /*8150*/  SHF.L.U32 R178, R139.reuse, 0x10, RZ ;  /* 0x000000108bb27819 */ /* 0x040fe200000006ff */
[----:B------:R-:W-:Y:S01]  /*8160*/  IMAD R112, R0, UR45, R112 ;  /* 0x0000002d00707c24 */ /* 0x000fe2000f8e0270 */
[----:B------:R-:W-:Y:S01]  /*8170*/  SHF.R.S32.HI R0, RZ, 0x18, R174 ;  /* 0x00000018ff007819 */ /* 0x000fe200000114ae */
[----:B------:R-:W-:Y:S01]  /*8180*/  IMAD R114, R114, UR37, RZ ;  /* 0x0000002572727c24 */ /* 0x000fe2000f8e02ff */
[----:B------:R-:W-:Y:S01]  /*8190*/  SHF.L.U32 R179, R139, 0x8, RZ ;  /* 0x000000088bb37819 */ /* 0x000fe200000006ff */
[----:B------:R-:W-:Y:S01]  /*81a0*/  IMAD R115, R115, UR37, RZ ;  /* 0x0000002573737c24 */ /* 0x000fe2000f8e02ff */
[----:B------:R-:W-:Y:S01]  /*81b0*/  SHF.R.S32.HI R3, RZ, 0x18, R178 ;  /* 0x00000018ff037819 */ /* 0x000fe200000114b2 */
[----:B------:R-:W-:Y:S01]  /*81c0*/  IMAD R113, R2, UR45, R113 ;  /* 0x0000002d02717c24 */ /* 0x000fe2000f8e0271 */
[----:B------:R-:W-:Y:S01]  /*81d0*/  PRMT R175, R140, 0x8880, RZ ;  /* 0x000088808caf7816 */ /* 0x000fe200000000ff */
[----:B------:R-:W-:Y:S01]  /*81e0*/  IMAD R116, R116, UR37, RZ ;  /* 0x0000002574747c24 */ /* 0x000fe2000f8e02ff */
[----:B------:R-:W-:Y:S01]  /*81f0*/  SHF.R.S32.HI R12, RZ, 0x18, R179 ;  /* 0x00000018ff0c7819 */ /* 0x000fe200000114b3 */
[----:B------:R-:W-:Y:S01]  /*8200*/  IMAD.MOV.U32 R2, RZ, RZ, R176 ;  /* 0x000000ffff027224 */ /* 0x000fe200078e00b0 */
[----:B------:R-:W-:Y:S01]  /*8210*/  SHF.R.S32.HI R20, RZ, 0x18, R139 ;  /* 0x00000018ff147819 */ /* 0x000fe2000001148b */
[----:B------:R-:W-:Y:S01]  /*8220*/  IMAD R114, R0, UR45, R114 ;  /* 0x0000002d00727c24 */ /* 0x000fe2000f8e0272 */
[----:B------:R-:W-:Y:S01]  /*8230*/  MOV R0, R175 ;  /* 0x000000af00007202 */ /* 0x000fe20000000f00 */
[----:B------:R-:W-:Y:S01]  /*8240*/  IMAD R117, R117, UR37, RZ ;  /* 0x0000002575757c24 */ /* 0x000fe2000f8e02ff */
[----:B------:R-:W-:Y:S01]  /*8250*/  SHF.L.U32 R180, R140, 0x8, RZ ;  /* 0x000000088cb47819 */ /* 0x000fe200000006ff */
[----:B------:R-:W-:Y:S01]  /*8260*/  IMAD R115, R19, UR45, R115 ;  /* 0x0000002d13737c24 */ /* 0x000fe2000f8e0273 */
[C---:B------:R-:W-:Y:S01]  /*8270*/  PRMT R182, R141.reuse, 0x8880, RZ ;  /* 0x000088808db67816 */ /* 0x040fe200000000ff */
[----:B------:R-:W-:Y:S01]  /*8280*/  IMAD R118, R118, UR37, RZ ;  /* 0x0000002576767c24 */ /* 0x000fe2000f8e02ff */
[----:B------:R-:W-:Y:S01]  /*8290*/  SHF.R.S32.HI R21, RZ, 0x18, R140 ;  /* 0x00000018ff157819 */ /* 0x000fe2000001148c */
[----:B------:R-:W-:Y:S01]  /*82a0*/  IMAD R116, R2, UR45, R116 ;  /* 0x0000002d02747c24 */ /* 0x000fe2000f8e0274 */
[----:B------:R-:W-:Y:S01]  /*82b0*/  SHF.L.U32 R184, R141, 0x10, RZ ;  /* 0x000000108db87819 */ /* 0x000fe200000006ff */
[----:B------:R-:W-:Y:S01]  /*82c0*/  IMAD R119, R119, UR37, RZ ;  /* 0x0000002577777c24 */ /* 0x000fe2000f8e02ff */
[----:B------:R-:W-:Y:S01]  /*82d0*/  SHF.L.U32 R185, R141, 0x8, RZ ;  /* 0x000000088db97819 */ /* 0x000fe200000006ff */
[----:B------:R-:W-:Y:S01]  /*82e0*/  IMAD.U32 R177, R140, 0x10000, RZ ;  /* 0x000100008cb17824 */ /* 0x000fe200078e00ff */
[----:B------:R-:W-:Y:S01]  /*82f0*/  PRMT R181, R142, 0x8880, RZ ;  /* 0x000088808eb57816 */ /* 0x000fe200000000ff */
[----:B------:R-:W-:Y:S01]  /*8300*/  IMAD R117, R3, UR45, R117 ;  /* 0x0000002d03757c24 */ /* 0x000fe2000f8e0275 */
[----:B------:R-:W-:Y:S01]  /*8310*/  SHF.R.S32.HI R3, RZ, 0x18, R184 ;  /* 0x00000018ff037819 */ /* 0x000fe200000114b8 */
[----:B------:R-:W-:Y:S01]  /*8320*/  IMAD R104, R104, UR37, RZ ;  /* 0x0000002568687c24 */ /* 0x000fe2000f8e02ff */
[----:B------:R-:W-:Y:S01]  /*8330*/  SHF.R.S32.HI R2, RZ, 0x18, R177 ;  /* 0x00000018ff027819 */ /* 0x000fe200000114b1 */
[----:B------:R-:W-:Y:S01]  /*8340*/  IMAD R118, R12, UR45, R118 ;  /* 0x0000002d0c767c24 */ /* 0x000fe2000f8e0276 */
[----:B------:R-:W-:Y:S01]  /*8350*/  SHF.R.S32.HI R12, RZ, 0x18, R185 ;  /* 0x00000018ff0c7819 */ /* 0x000fe200000114b9 */
[----:B------:R-:W-:Y:S01]  /*8360*/  IMAD R119, R20, UR45, R119 ;  /* 0x0000002d14777c24 */ /* 0x000fe2000f8e0277 */
[----:B------:R-:W-:Y:S01]  /*8370*/  SHF.R.S32.HI R22, RZ, 0x18, R141 ;  /* 0x00000018ff167819 */ /* 0x000fe2000001148d */
[----:B------:R-:W-:Y:S01]  /*8380*/  IMAD R105, R105, UR37, RZ ;  /* 0x0000002569697c24 */ /* 0x000fe2000f8e02ff */
[----:B------:R-:W-:Y:S01]  /*8390*/  SHF.L.U32 R186, R142, 0x8, RZ ;  /* 0x000000088eba7819 */ /* 0x000fe200000006ff */
[----:B------:R-:W-:Y:S01]  /*83a0*/  IMAD R104, R0, UR45, R104 ;  /* 0x0000002d00687c24 */ /* 0x000fe2000f8e0268 */
[----:B------:R-:W-:Y:S01]  /*83b0*/  SHF.R.S32.HI R0, RZ, 0x18, R180 ;  /* 0x00000018ff007819 */ /* 0x000fe200000114b4 */
[----:B------:R-:W-:Y:S01]  /*83c0*/  IMAD R106, R106, UR37, RZ ;  /* 0x000000256a6a7c24 */ /* 0x000fe2000f8e02ff */
[----:B------:R-:W-:Y:S01]  /*83d0*/  PRMT R188, R143, 0x8880, RZ ;  /* 0x000088808fbc7816 */ /* 0x000fe200000000ff */
[----:B------:R-:W-:Y:S01]  /*83e0*/  IMAD R107, R107, UR37, RZ ;  /* 0x000000256b6b7c24 */ /* 0x000fe2000f8e02ff */
[----:B------:R-:W-:Y:S01]  /*83f0*/  SHF.R.S32.HI R23, RZ, 0x18, R142 ;  /* 0x00000018ff177819 */ /* 0x000fe2000001148e */
[----:B------:R-:W-:Y:S01]  /*8400*/  IMAD R105, R2, UR45, R105 ;  /* 0x0000002d02697c24 */ /* 0x000fe2000f8e0269 */
[----:B------:R-:W-:Y:S01]  /*8410*/  MOV R2, R182 ;  /* 0x000000b600027202 */ /* 0x000fe20000000f00 */
[----:B------:R-:W-:Y:S01]  /*8420*/  IMAD R108, R108, UR37, RZ ;  /* 0x000000256c6c7c24 */ /* 0x000fe2000f8e02ff */
[----:B------:R-:W-:Y:S01]  /*8430*/  SHF.L.U32 R190, R143, 0x10, RZ ;  /* 0x000000108fbe7819 */ /* 0x000fe200000006ff */
[----:B------:R-:W-:Y:S01]  /*8440*/  IMAD R106, R0, UR45, R106 ;  /* 0x0000002d006a7c24 */ /* 0x000fe2000f8e026a */
[----:B------:R-:W-:Y:S01]  /*8450*/  MOV R0, R181 ;  /* 0x000000b500007202 */ /* 0x000fe20000000f00 */
[----:B------:R-:W-:Y:S01]  /*8460*/  IMAD R109, R109, UR37, RZ ;  /* 0x000000256d6d7c24 */ /* 0x000fe2000f8e02ff */
[----:B------:R-:W-:Y:S01]  /*8470*/  SHF.L.U32 R191, R143, 0x8, RZ ;  /* 0x000000088fbf7819 */ /* 0x000fe200000006ff */
[----:B------:R-:W-:Y:S01]  /*8480*/  IMAD R107, R21, UR45, R107 ;  /* 0x0000002d156b7c24 */ /* 0x000fe2000f8e026b */
[----:B------:R-:W-:Y:S01]  /*8490*/  PRMT R187, R144, 0x8880, RZ ;  /* 0x0000888090bb7816 */ /* 0x000fe200000000ff */
[----:B------:R-:W-:Y:S01]  /*84a0*/  IMAD R110, R110, UR37, RZ ;  /* 0x000000256e6e7c24 */ /* 0x000fe2000f8e02ff */
[----:B------:R-:W-:Y:S01]  /*84b0*/  SHF.R.S32.HI R136, RZ, 0x18, R143 ;  /* 0x00000018ff887819 */ /* 0x000fe2000001148f */
[----:B------:R-:W-:Y:S01]  /*84c0*/  IMAD R108, R2, UR45, R108 ;  /* 0x0000002d026c7c24 */ /* 0x000fe2000f8e026c */
[----:B------:R-:W-:Y:S01]  /*84d0*/  SHF.L.U32 R189, R144, 0x10, RZ ;  /* 0x0000001090bd7819 */ /* 0x000fe200000006ff */
[----:B------:R-:W-:Y:S01]  /*84e0*/  IMAD R111, R111, UR37, RZ ;  /* 0x000000256f6f7c24 */ /* 0x000fe2000f8e02ff */
[----:B------:R-:W-:Y:S01]  /*84f0*/  PRMT R194, R145, 0x8880, RZ ;  /* 0x0000888091c27816 */ /* 0x000fe200000000ff */
[----:B------:R-:W-:Y:S01]  /*8500*/  IMAD.U32 R183, R142, 0x10000, RZ ;  /* 0x000100008eb77824 */ /* 0x000fe200078e00ff */
[----:B------:R-:W-:Y:S01]  /*8510*/  SHF.R.S32.HI R137, RZ, 0x18, R144 ;  /* 0x00000018ff897819 */ /* 0x000fe20000011490 */
[----:B------:R-:W-:Y:S01]  /*8520*/  IMAD R109, R3, UR45, R109 ;  /* 0x0000002d036d7c24 */ /* 0x000fe2000f8e026d */
[----:B------:R-:W-:Y:S01]  /*8530*/  SHF.R.S32.HI R3, RZ, 0x18, R190 ;  /* 0x00000018ff037819 */ /* 0x000fe200000114be */
[----:B------:R-:W-:Y:S01]  /*8540*/  IMAD R96, R96, UR37, RZ ;  /* 0x0000002560607c24 */ /* 0x000fe2000f8e02ff */
[----:B------:R-:W-:Y:S01]  /*8550*/  SHF.R.S32.HI R2, RZ, 0x18, R183 ;  /* 0x00000018ff027819 */ /* 0x000fe200000114b7 */
[----:B------:R-:W-:Y:S01]  /*8560*/  IMAD R110, R12, UR45, R110 ;  /* 0x0000002d0c6e7c24 */ /* 0x000fe2000f8e026e */
[----:B------:R-:W-:Y:S01]  /*8570*/  SHF.R.S32.HI R12, RZ, 0x18, R191 ;  /* 0x00000018ff0c7819 */ /* 0x000fe200000114bf */
[----:B------:R-:W-:Y:S01]  /*8580*/  IMAD R111, R22, UR45, R111 ;  /* 0x0000002d166f7c24 */ /* 0x000fe2000f8e026f */
[----:B------:R-:W-:Y:S01]  /*8590*/  SHF.L.U32 R196, R145, 0x10, RZ ;  /* 0x0000001091c47819 */ /* 0x000fe200000006ff */
        /* <DEDUP_REMOVED lines=13> */
[----:B------:R-:W-:Y:S01]  /*8670*/  SHF.L.U32 R198, R146, 0x8, RZ ;  /* 0x0000000892c67819 */ /* 0x000fe200000006ff */
[----:B------:R-:W-:Y:S01]  /*8680*/  IMAD R101, R101, UR37, RZ ;  /* 0x0000002565657c24 */ /* 0x000fe2000f8e02ff */
[----:B------:R-:W-:Y:S01]  /*8690*/  PRMT R200, R147, 0x8880, RZ ;  /* 0x0000888093c87816 */ /* 0x000fe200000000ff */
        /* <DEDUP_REMOVED lines=12> */
[----:B------:R-:W-:Y:S01]  /*8760*/  IMAD.SHL.U32 R192, R144, 0x100, RZ ;  /* 0x0000010090c07824 */ /* 0x000fe200078e00ff */
[----:B------:R-:W-:Y:S01]  /*8770*/  SHF.L.U32 R201, R148, 0x10, RZ ;  /* 0x0000001094c97819 */ /* 0x000fe200000006ff */
[----:B------:R-:W-:Y:S01]  /*8780*/  IMAD R102, R12, UR45, R102 ;  /* 0x0000002d0c667c24 */ /* 0x000fe2000f8e0266 */
[----:B------:R-:W-:Y:S01]  /*8790*/  SHF.R.S32.HI R12, RZ, 0x18, R197 ;  /* 0x00000018ff0c7819 */ /* 0x000fe200000114c5 */
[----:B------:R-:W-:Y:S01]  /*87a0*/  IMAD.MOV.U32 R0, RZ, RZ, R187 ;  /* 0x000000ffff007224 */ /* 0x000fe200078e00bb */
[----:B------:R-:W-:Y:S01]  /*87b0*/  SHF.L.U32 R204, R148, 0x8, RZ ;  /* 0x0000000894cc7819 */ /* 0x000fe200000006ff */
[----:B------:R-:W-:Y:S01]  /*87c0*/  IMAD R103, R136, UR45, R103 ;  /* 0x0000002d88677c24 */ /* 0x000fe2000f8e0267 */
[----:B------:R-:W-:Y:S01]  /*87d0*/  PRMT R206, R149, 0x8880, RZ ;  /* 0x0000888095ce7816 */ /* 0x000fe200000000ff */
[----:B------:R-:W-:Y:S01]  /*87e0*/  IMAD R89, R89, UR37, RZ ;  /* 0x0000002559597c24 */ /* 0x000fe2000f8e02ff */
[----:B------:R-:W-:Y:S01]  /*87f0*/  SHF.R.S32.HI R141, RZ, 0x18, R148 ;  /* 0x00000018ff8d7819 */ /* 0x000fe20000011494 */
[----:B------:R-:W-:Y:S01]  /*8800*/  IMAD R88, R0, UR45, R88 ;  /* 0x0000002d00587c24 */ /* 0x000fe2000f8e0258 */
[----:B------:R-:W-:Y:S01]  /*8810*/  SHF.R.S32.HI R0, RZ, 0x18, R192 ;  /* 0x00000018ff007819 */ /* 0x000fe200000114c0 */
[----:B------:R-:W-:Y:S01]  /*8820*/  IMAD R90, R90, UR37, RZ ;  /* 0x000000255a5a7c24 */ /* 0x000fe2000f8e02ff */
[----:B------:R-:W-:Y:S01]  /*8830*/  SHF.L.U32 R208, R149, 0x10, RZ ;  /* 0x0000001095d07819 */ /* 0x000fe200000006ff */
[----:B------:R-:W-:Y:S01]  /*8840*/  IMAD R91, R91, UR37, RZ ;  /* 0x000000255b5b7c24 */ /* 0x000fe2000f8e02ff */
[----:B------:R-:W-:Y:S01]  /*8850*/  PRMT R205, R150, 0x8880, RZ ;  /* 0x0000888096cd7816 */ /* 0x000fe200000000ff */
[----:B------:R-:W-:Y:S01]  /*8860*/  IMAD R89, R2, UR45, R89 ;  /* 0x0000002d02597c24 */ /* 0x000fe2000f8e0259 */
[----:B------:R-:W-:Y:S01]  /*8870*/  MOV R2, R194 ;  /* 0x000000c200027202 */ /* 0x000fe20000000f00 */
[----:B------:R-:W-:Y:S01]  /*8880*/  IMAD R92, R92, UR37, RZ ;  /* 0x000000255c5c7c24 */ /* 0x000fe2000f8e02ff */
[----:B------:R-:W-:Y:S01]  /*8890*/  SHF.R.S32.HI R142, RZ, 0x18, R149 ;  /* 0x00000018ff8e7819 */ /* 0x000fe20000011495 */
[----:B------:R-:W-:Y:S01]  /*88a0*/  IMAD R90, R0, UR45, R90 ;  /* 0x0000002d005a7c24 */ /* 0x000fe2000f8e025a */
[----:B------:R-:W-:Y:S01]  /*88b0*/  MOV R0, R193 ;  /* 0x000000c100007202 */ /* 0x000fe20000000f00 */
[----:B------:R-:W-:Y:S01]  /*88c0*/  IMAD R93, R93, UR37, RZ ;  /* 0x000000255d5d7c24 */ /* 0x000fe2000f8e02ff */
[C---:B------:R-:W-:Y:S01]  /*88d0*/  SHF.L.U32 R207, R150.reuse, 0x10, RZ ;  /* 0x0000001096cf7819 */ /* 0x040fe200000006ff */
[----:B------:R-:W-:Y:S01]  /*88e0*/  IMAD R91, R137, UR45, R91 ;  /* 0x0000002d895b7c24 */ /* 0x000fe2000f8e025b */
[----:B------:R-:W-:Y:S01]  /*88f0*/  SHF.L.U32 R210, R150, 0x8, RZ ;  /* 0x0000000896d27819 */ /* 0x000fe200000006ff */
[----:B------:R-:W-:Y:S01]  /*8900*/  IMAD R94, R94, UR37, RZ ;  /* 0x000000255e5e7c24 */ /* 0x000fe2000f8e02ff */
[----:B------:R-:W-:Y:S01]  /*8910*/  PRMT R212, R151, 0x8880, RZ ;  /* 0x0000888097d47816 */ /* 0x000fe200000000ff */
[----:B------:R-:W-:Y:S01]  /*8920*/  IMAD R92, R2, UR45, R92 ;  /* 0x0000002d025c7c24 */ /* 0x000fe2000f8e025c */
[----:B------:R-:W-:Y:S01]  /*8930*/  SHF.R.S32.HI R2, RZ, 0x18, R195 ;  /* 0x00000018ff027819 */ /* 0x000fe200000114c3 */
[----:B------:R-:W-:Y:S01]  /*8940*/  IMAD R95, R95, UR37, RZ ;  /* 0x000000255f5f7c24 */ /* 0x000fe2000f8e02ff */
[----:B------:R-:W-:Y:S01]  /*8950*/  SHF.R.S32.HI R143, RZ, 0x18, R150 ;  /* 0x00000018ff8f7819 */ /* 0x000fe20000011496 */
[----:B------:R-:W-:Y:S01]  /*8960*/  IMAD R93, R3, UR45, R93 ;  /* 0x0000002d035d7c24 */ /* 0x000fe2000f8e025d */
[C---:B------:R-:W-:Y:S01]  /*8970*/  SHF.L.U32 R214, R151.reuse, 0x10, RZ ;  /* 0x0000001097d67819 */ /* 0x040fe200000006ff */
[----:B------:R-:W-:Y:S01]  /*8980*/  IMAD R80, R80, UR37, RZ ;  /* 0x0000002550507c24 */ /* 0x000fe2000f8e02ff */
        /* <DEDUP_REMOVED lines=11> */
[----:B------:R-:W-:Y:S01]  /*8a40*/  IMAD.U32 R202, R147, 0x10000, RZ ;  /* 0x0001000093ca7824 */ /* 0x000fe200078e00ff */
[----:B------:R-:W-:Y:S01]  /*8a50*/  PRMT R218, R153, 0x8880, RZ ;  /* 0x0000888099da7816 */ /* 0x000fe200000000ff */
[----:B------:R-:W-:Y:S01]  /*8a60*/  IMAD R83, R83, UR37, RZ ;  /* 0x0000002553537c24 */ /* 0x000fe2000f8e02ff */
[----:B------:R-:W-:Y:S01]  /*8a70*/  SHF.R.S32.HI R145, RZ, 0x18, R152 ;  /* 0x00000018ff917819 */ /* 0x000fe20000011498 */
[----:B------:R-:W-:Y:S01]  /*8a80*/  IMAD R81, R2, UR45, R81 ;  /* 0x0000002d02517c24 */ /* 0x000fe2000f8e0251 */
[----:B------:R-:W-:Y:S01]  /*8a90*/  MOV R2, R200 ;  /* 0x000000c800027202 */ /* 0x000fe20000000f00 */
        /* <DEDUP_REMOVED lines=15> */
[----:B------:R-:W-:Y:S01]  /*8b90*/  SHF.R.S32.HI R3, RZ, 0x18, R208 ;  /* 0x00000018ff037819 */ /* 0x000fe200000114d0 */
[----:B------:R-:W-:Y:S01]  /*8ba0*/  IMAD R72, R72, UR37, RZ ;  /* 0x0000002548487c24 */ /* 0x000fe2000f8e02ff */
[----:B------:R-:W-:Y:S01]  /*8bb0*/  SHF.L.U32 R219, R154, 0x10, RZ ;  /* 0x000000109adb7819 */ /* 0x000fe200000006ff */
        /* <DEDUP_REMOVED lines=11> */
[----:B------:R-:W-:Y:S01]  /*8c70*/  PRMT R223, R156, 0x8880, RZ ;  /* 0x000088809cdf7816 */ /* 0x000fe200000000ff */
[----:B------:R-:W-:Y:S01]  /*8c80*/  IMAD.SHL.U32 R209, R149, 0x100, RZ ;  /* 0x0000010095d17824 */ /* 0x000fe200078e00ff */
[----:B------:R-:W-:Y:S01]  /*8c90*/  SHF.R.S32.HI R148, RZ, 0x18, R155 ;  /* 0x00000018ff947819 */ /* 0x000fe2000001149b */
[----:B------:R-:W-:Y:S01]  /*8ca0*/  IMAD R73, R2, UR45, R73 ;  /* 0x0000002d02497c24 */ /* 0x000fe2000f8e0249 */
[----:B------:R-:W-:Y:S01]  /*8cb0*/  SHF.L.U32 R224, R156, 0x10, RZ ;  /* 0x000000109ce07819 */ /* 0x000fe200000006ff */
[----:B------:R-:W-:Y:S01]  /*8cc0*/  IMAD R76, R76, UR37, RZ ;  /* 0x000000254c4c7c24 */ /* 0x000fe2000f8e02ff */
[----:B------:R-:W-:Y:S01]  /*8cd0*/  SHF.R.S32.HI R12, RZ, 0x18, R209 ;  /* 0x00000018ff0c7819 */ /* 0x000fe200000114d1 */
[----:B------:R-:W-:Y:S01]  /*8ce0*/  IMAD.MOV.U32 R2, RZ, RZ, R206 ;  /* 0x000000ffff027224 */ /* 0x000fe200078e00ce */
[----:B------:R-:W-:Y:S01]  /*8cf0*/  SHF.L.U32 R226, R156, 0x8, RZ ;  /* 0x000000089ce27819 */ /* 0x000fe200000006ff */
[----:B------:R-:W-:Y:S01]  /*8d00*/  IMAD R74, R0, UR45, R74 ;  /* 0x0000002d004a7c24 */ /* 0x000fe2000f8e024a */
[----:B------:R-:W-:Y:S01]  /*8d10*/  MOV R0, R205 ;  /* 0x000000cd00007202 */ /* 0x000fe20000000f00 */
        /* <DEDUP_REMOVED lines=15> */
[----:B------:R-:W-:Y:S01]  /*8e10*/  SHF.R.S32.HI R12, RZ, 0x18, R215 ;  /* 0x00000018ff0c7819 */ /* 0x000fe200000114d7 */
        /* <DEDUP_REMOVED lines=8> */
[----:B------:R-:W-:Y:S01]  /*8ea0*/  IMAD R67, R67, UR37, RZ ;  /* 0x0000002543437c24 */ /* 0x000fe2000f8e02ff */
[----:B------:R-:W-:Y:S01]  /*8eb0*/  SHF.L.U32 R236, R159, 0x10, RZ ;  /* 0x000000109fec7819 */ /* 0x000fe200000006ff */
[----:B------:R-:W-:Y:S01]  /*8ec0*/  IMAD R65, R2, UR45, R65 ;  /* 0x0000002d02417c24 */ /* 0x000fe2000f8e0241 */
[----:B------:R-:W-:Y:S01]  /*8ed0*/  MOV R2, R212 ;  /* 0x000000d400027202 */ /* 0x000fe20000000f00 */
[----:B------:R-:W-:Y:S01]  /*8ee0*/  IMAD R68, R68, UR37, RZ ;  /* 0x0000002544447c24 */ /* 0x000fe2000f8e02ff */
[----:B------:R-:W-:Y:S01]  /*8ef0*/  SHF.L.U32 R235, R160, 0x8, RZ ;  /* 0x00000008a0eb7819 */ /* 0x000fe200000006ff */
[----:B------:R-:W-:Y:S01]  /*8f00*/  IMAD R66, R0, UR45, R66 ;  /* 0x0000002d00427c24 */ /* 0x000fe2000f8e0242 */
[----:B------:R-:W-:Y:S01]  /*8f10*/  MOV R0, R211 ;  /* 0x000000d300007202 */ /* 0x000fe20000000f00 */
[----:B------:R-:W-:Y:S01]  /*8f20*/  IMAD R69, R69, UR37, RZ ;  /* 0x0000002545457c24 */ /* 0x000fe2000f8e02ff */
[----:B------:R-:W-:Y:S01]  /*8f30*/  SHF.R.S32.HI R153, RZ, 0x18, R160 ;  /* 0x00000018ff997819 */ /* 0x000fe200000114a0 */
[----:B------:R-:W-:Y:S01]  /*8f40*/  IMAD R67, R143, UR45, R67 ;  /* 0x0000002d8f437c24 */ /* 0x000fe2000f8e0243 */
[C---:B------:R-:W-:Y:S01]  /*8f50*/  SHF.L.U32 R238, R161.reuse, 0x10, RZ ;  /* 0x00000010a1ee7819 */ /* 0x040fe200000006ff */
[----:B------:R-:W-:Y:S01]  /*8f60*/  IMAD R70, R70, UR37, RZ ;  /* 0x0000002546467c24 */ /* 0x000fe2000f8e02ff */
[----:B------:R-:W-:Y:S01]  /*8f70*/  SHF.L.U32 R239, R161, 0x8, RZ ;  /* 0x00000008a1ef7819 */ /* 0x000fe200000006ff */
[----:B------:R-:W-:Y:S01]  /*8f80*/  IMAD R68, R2, UR45, R68 ;  /* 0x0000002d02447c24 */ /* 0x000fe2000f8e0244 */
[----:B------:R-:W-:Y:S01]  /*8f90*/  SHF.L.U32 R241, R162, 0x8, RZ ;  /* 0x00000008a2f17819 */ /* 0x000fe200000006ff */
[----:B------:R-:W-:Y:S01]  /*8fa0*/  IMAD R71, R71, UR37, RZ ;  /* 0x0000002547477c24 */ /* 0x000fe2000f8e02ff */
[----:B------:R-:W-:Y:S01]  /*8fb0*/  SHF.R.S32.HI R155, RZ, 0x18, R162 ;  /* 0x00000018ff9b7819 */ /* 0x000fe200000114a2 */
        /* <DEDUP_REMOVED lines=15> */
[----:B------:R-:W-:Y:S01]  /*90b0*/  SHF.R.S32.HI R156, RZ, 0x18, R163 ;  /* 0x00000018ff9c7819 */ /* 0x000fe200000114a3 */
[----:B------:R-:W-:Y:S01]  /*90c0*/  IMAD R59, R59, UR37, RZ ;  /* 0x000000253b3b7c24 */ /* 0x000fe2000f8e02ff */
[----:B------:R-:W-:Y:S01]  /*90d0*/  I2IP.S8.S32.SAT R130, R131, R130, RZ ;  /* 0x0000008283827239 */ /* 0x000fe200000014ff */
[----:B------:R-:W-:Y:S01]  /*90e0*/  IMAD R57, R2, UR45, R57 ;  /* 0x0000002d02397c24 */ /* 0x000fe2000f8e0239 */
[----:B------:R-:W-:Y:S01]  /*90f0*/  MOV R2, R218 ;  /* 0x000000da00027202 */ /* 0x000fe20000000f00 */
[----:B------:R-:W-:Y:S01]  /*9100*/  IMAD R60, R60, UR37, RZ ;  /* 0x000000253c3c7c24 */ /* 0x000fe2000f8e02ff */
[----:B------:R-:W-:Y:S01]  /*9110*/  I2IP.S8.S32.SAT R122, R123, R122, RZ ;  /* 0x0000007a7b7a7239 */ /* 0x000fe200000014ff */
[----:B------:R-:W-:Y:S01]  /*9120*/  IMAD R58, R0, UR45, R58 ;  /* 0x0000002d003a7c24 */ /* 0x000fe2000f8e023a */
[----:B------:R-:W-:Y:S01]  /*9130*/  I2IP.S8.S32.SAT R114, R115, R114, RZ ;  /* 0x0000007273727239 */ /* 0x000fe200000014ff */
[----:B------:R-:W-:Y:S01]  /*9140*/  IMAD R61, R61, UR37, RZ ;  /* 0x000000253d3d7c24 */ /* 0x000fe2000f8e02ff */
[----:B------:R-:W-:Y:S01]  /*9150*/  I2IP.S8.S32.SAT R106, R107, R106, RZ ;  /* 0x0000006a6b6a7239 */ /* 0x000fe200000014ff */
[----:B------:R-:W-:Y:S01]  /*9160*/  IMAD R59, R145, UR45, R59 ;  /* 0x0000002d913b7c24 */ /* 0x000fe2000f8e023b */
[----:B------:R-:W-:Y:S01]  /*9170*/  I2IP.S8.S32.SAT R98, R99, R98, RZ ;  /* 0x0000006263627239 */ /* 0x000fe200000014ff */
[----:B------:R-:W-:Y:S01]  /*9180*/  IMAD R62, R62, UR37, RZ ;  /* 0x000000253e3e7c24 */ /* 0x000fe2000f8e02ff */
[----:B------:R-:W-:Y:S01]  /*9190*/  I2IP.S8.S32.SAT R90, R91, R90, RZ ;  /* 0x0000005a5b5a7239 */ /* 0x000fe200000014ff */
[----:B------:R-:W-:Y:S01]  /*91a0*/  IMAD R60, R2, UR45, R60 ;  /* 0x0000002d023c7c24 */ /* 0x000fe2000f8e023c */
[----:B------:R-:W-:Y:S01]  /*91b0*/  SHF.R.S32.HI R2, RZ, 0x18, R219 ;  /* 0x00000018ff027819 */ /* 0x000fe200000114db */
[----:B------:R-:W-:Y:S01]  /*91c0*/  IMAD R63, R63, UR37, RZ ;  /* 0x000000253f3f7c24 */ /* 0x000fe2000f8e02ff */
[----:B------:R-:W-:Y:S01]  /*91d0*/  I2IP.S8.S32.SAT R82, R83, R82, RZ ;  /* 0x0000005253527239 */ /* 0x000fe200000014ff */
[----:B------:R-:W-:Y:S01]  /*91e0*/  IMAD.SHL.U32 R221, R154, 0x100, RZ ;  /* 0x000001009add7824 */ /* 0x000fe200078e00ff */
[----:B------:R-:W-:Y:S01]  /*91f0*/  SHF.R.S32.HI R154, RZ, 0x18, R161 ;  /* 0x00000018ff9a7819 */ /* 0x000fe200000114a1 */
[----:B------:R-:W-:Y:S01]  /*9200*/  IMAD R61, R3, UR45, R61 ;  /* 0x0000002d033d7c24 */ /* 0x000fe2000f8e023d */
[----:B------:R-:W-:Y:S01]  /*9210*/  I2IP.S8.S32.SAT R74, R75, R74, RZ ;  /* 0x0000004a4b4a7239 */ /* 0x000fe200000014ff */
[----:B------:R-:W-:Y:S01]  /*9220*/  IMAD R48, R48, UR37, RZ ;  /* 0x0000002530307c24 */ /* 0x000fe2000f8e02ff */
[----:B------:R-:W-:Y:S01]  /*9230*/  SHF.R.S32.HI R3, RZ, 0x18, R221 ;  /* 0x00000018ff037819 */ /* 0x000fe200000114dd */
[----:B------:R-:W-:Y:S01]  /*9240*/  IMAD R62, R12, UR45, R62 ;  /* 0x0000002d0c3e7c24 */ /* 0x000fe2000f8e023e */
[----:B------:R-:W-:Y:S01]  /*9250*/  SHF.R.S32.HI R12, RZ, 0x18, R242 ;  /* 0x00000018ff0c7819 */ /* 0x000fe200000114f2 */
[----:B------:R-:W-:Y:S01]  /*9260*/  IMAD.MOV.U32 R0, RZ, RZ, R217 ;  /* 0x000000ffff007224 */ /* 0x000fe200078e00d9 */
        /* <DEDUP_REMOVED lines=8> */
[----:B------:R-:W-:Y:S01]  /*92f0*/  MOV R0, R225 ;  /* 0x000000e100007202 */ /* 0x000fe20000000f00 */
[----:B------:R-:W-:Y:S01]  /*9300*/  IMAD R51, R51, UR37, RZ ;  /* 0x0000002533337c24 */ /* 0x000fe2000f8e02ff */
[----:B------:R-:W-:Y:S01]  /*9310*/  I2IP.S8.S32.SAT R118, R119, R118, RZ ;  /* 0x0000007677767239 */ /* 0x000fe200000014ff */
[----:B------:R-:W-:Y:S01]  /*9320*/  IMAD R49, R2, UR45, R49 ;  /* 0x0000002d02317c24 */ /* 0x000fe2000f8e0231 */
[----:B------:R-:W-:Y:S01]  /*9330*/  SHF.R.S32.HI R2, RZ, 0x18, R227 ;  /* 0x00000018ff027819 */ /* 0x000fe200000114e3 */
[----:B------:R-:W-:Y:S01]  /*9340*/  IMAD R52, R52, UR37, RZ ;  /* 0x0000002534347c24 */ /* 0x000fe2000f8e02ff */
[----:B------:R-:W-:Y:S01]  /*9350*/  I2IP.S8.S32.SAT R110, R111, R110, RZ ;  /* 0x0000006e6f6e7239 */ /* 0x000fe200000014ff */
[----:B------:R-:W-:Y:S01]  /*9360*/  IMAD R50, R3, UR45, R50 ;  /* 0x0000002d03327c24 */ /* 0x000fe2000f8e0232 */
[----:B------:R-:W-:Y:S01]  /*9370*/  SHF.R.S32.HI R3, RZ, 0x18, R228 ;  /* 0x00000018ff037819 */ /* 0x000fe200000114e4 */
        /* <DEDUP_REMOVED lines=21> */
[----:B------:R-:W-:Y:S01]  /*94d0*/  I2IP.S8.S32.SAT R128, R129, R128, R130 ;  /* 0x0000008081807239 */ /* 0x000fe20000001482 */
[----:B------:R-:W-:Y:S01]  /*94e0*/  IMAD.U32 R232, R157, 0x10000, RZ ;  /* 0x000100009de87824 */ /* 0x000fe200078e00ff */
[----:B------:R-:W-:Y:S01]  /*94f0*/  PRMT R157, R158, 0x8880, RZ ;  /* 0x000088809e9d7816 */ /* 0x000fe200000000ff */
[----:B------:R-:W-:Y:S01]  /*9500*/  IMAD R40, R0, UR45, R40 ;  /* 0x0000002d00287c24 */ /* 0x000fe2000f8e0228 */
[----:B------:R-:W-:Y:S01]  /*9510*/  MOV R0, R230 ;  /* 0x000000e600007202 */ /* 0x000fe20000000f00 */
[----:B------:R-:W-:Y:S01]  /*9520*/  IMAD R43, R43, UR37, RZ ;  /* 0x000000252b2b7c24 */ /* 0x000fe2000f8e02ff */
[----:B------:R-:W-:Y:S01]  /*9530*/  PRMT R158, R160, 0x8880, RZ ;  /* 0x00008880a09e7816 */ /* 0x000fe200000000ff */
[----:B------:R-:W-:Y:S01]  /*9540*/  IMAD R41, R2, UR45, R41 ;  /* 0x0000002d02297c24 */ /* 0x000fe2000f8e0229 */
[----:B------:R-:W-:Y:S01]  /*9550*/  SHF.R.S32.HI R2, RZ, 0x18, R232 ;  /* 0x00000018ff027819 */ /* 0x000fe200000114e8 */
[----:B------:R-:W-:Y:S01]  /*9560*/  IMAD R44, R44, UR37, RZ ;  /* 0x000000252c2c7c24 */ /* 0x000fe2000f8e02ff */
[----:B------:R-:W-:Y:S01]  /*9570*/  I2IP.S8.S32.SAT R54, R55, R54, RZ ;  /* 0x0000003637367239 */ /* 0x000fe200000014ff */
[----:B------:R-:W-:Y:S01]  /*9580*/  IMAD R42, R3, UR45, R42 ;  /* 0x0000002d032a7c24 */ /* 0x000fe2000f8e022a */
[----:B------:R-:W-:Y:S01]  /*9590*/  SHF.R.S32.HI R3, RZ, 0x18, R233 ;  /* 0x00000018ff037819 */ /* 0x000fe200000114e9 */
[----:B------:R-:W-:Y:S01]  /*95a0*/  IMAD R45, R45, UR37, RZ ;  /* 0x000000252d2d7c24 */ /* 0x000fe2000f8e02ff */
[----:B------:R-:W-:Y:S01]  /*95b0*/  I2IP.S8.S32.SAT R120, R121, R120, R122 ;  /* 0x0000007879787239 */ /* 0x000fe2000000147a */
[----:B------:R-:W-:Y:S01]  /*95c0*/  IMAD R43, R149, UR45, R43 ;  /* 0x0000002d952b7c24 */ /* 0x000fe2000f8e022b */
[----:B------:R-:W-:Y:S01]  /*95d0*/  I2IP.S8.S32.SAT R112, R113, R112, R114 ;  /* 0x0000007071707239 */ /* 0x000fe20000001472 */
[----:B------:R-:W-:Y:S01]  /*95e0*/  IMAD R46, R46, UR37, RZ ;  /* 0x000000252e2e7c24 */ /* 0x000fe2000f8e02ff */
[----:B------:R-:W-:Y:S01]  /*95f0*/  I2IP.S8.S32.SAT R104, R105, R104, R106 ;  /* 0x0000006869687239 */ /* 0x000fe2000000146a */
[----:B------:R-:W-:Y:S01]  /*9600*/  IMAD R44, R0, UR45, R44 ;  /* 0x0000002d002c7c24 */ /* 0x000fe2000f8e022c */
[----:B------:R-:W-:Y:S01]  /*9610*/  MOV R0, R157 ;  /* 0x0000009d00007202 */ /* 0x000fe20000000f00 */
[----:B------:R-:W-:Y:S01]  /*9620*/  IMAD R47, R47, UR37, RZ ;  /* 0x000000252f2f7c24 */ /* 0x000fe2000f8e02ff */
[----:B------:R-:W-:Y:S01]  /*9630*/  I2IP.S8.S32.SAT R42, R43, R42, RZ ;  /* 0x0000002a2b2a7239 */ /* 0x000fe200000014ff */
[----:B------:R-:W-:Y:S01]  /*9640*/  IMAD R45, R2, UR45, R45 ;  /* 0x0000002d022d7c24 */ /* 0x000fe2000f8e022d */
[----:B------:R-:W-:Y:S01]  /*9650*/  SHF.R.S32.HI R2, RZ, 0x18, R229 ;  /* 0x00000018ff027819 */ /* 0x000fe200000114e5 */
[----:B------:R-:W-:Y:S01]  /*9660*/  IMAD R32, R32, UR37, RZ ;  /* 0x0000002520207c24 */ /* 0x000fe2000f8e02ff */
[----:B------:R-:W-:Y:S01]  /*9670*/  LDTM.16dp32bit_t0_t15.x8 R4, tmem[UR4+0xe0] ;  /* 0x0000e004000479ee */ /* 0x000fe20008980000 */
[----:B------:R-:W2:Y:S01]  /*9680*/  LDTM.16dp32bit_t16_t31.x8 R4, tmem[UR4+0xe8] ;  /* 0x0000e804000479ee */ /* 0x000ea200089a0000 */
[----:B------:R-:W-:Y:S01]  /*9690*/  IMAD R46, R3, UR45, R46 ;  /* 0x0000002d032e7c24 */ /* 0x000fe2000f8e022e */
[----:B------:R-:W-:Y:S01]  /*96a0*/  SHF.R.S32.HI R3, RZ, 0x18, R231 ;  /* 0x00000018ff037819 */ /* 0x000fe200000114e7 */
[----:B------:R-:W-:Y:S01]  /*96b0*/  IMAD R33, R33, UR37, RZ ;  /* 0x0000002521217c24 */ /* 0x000fe2000f8e02ff */
[----:B------:R-:W-:Y:S01]  /*96c0*/  NOP ;  /* 0x0000000000007918 */ /* 0x000fe20000000000 */
[----:B------:R-:W-:Y:S01]  /*96d0*/  IMAD R47, R150, UR45, R47 ;  /* 0x0000002d962f7c24 */ /* 0x000fe2000f8e022f */
[----:B------:R-:W-:Y:S01]  /*96e0*/  I2IP.S8.S32.SAT R96, R97, R96, R98 ;  /* 0x0000006061607239 */ /* 0x000fe20000001462 */
[----:B------:R-:W-:Y:S01]  /*96f0*/  IMAD R32, R0, UR45, R32 ;  /* 0x0000002d00207c24 */ /* 0x000fe2000f8e0220 */
[----:B------:R-:W-:Y:S01]  /*9700*/  I2IP.S8.S32.SAT R88, R89, R88, R90 ;  /* 0x0000005859587239 */ /* 0x000fe2000000145a */
[----:B------:R-:W-:Y:S01]  /*9710*/  IMAD R34, R34, UR37, RZ ;  /* 0x0000002522227c24 */ /* 0x000fe2000f8e02ff */
[----:B------:R-:W-:Y:S01]  /*9720*/  I2IP.S8.S32.SAT R80, R81, R80, R82 ;  /* 0x0000005051507239 */ /* 0x000fe20000001452 */
[----:B------:R-:W-:Y:S01]  /*9730*/  IMAD R33, R2, UR45, R33 ;  /* 0x0000002d02217c24 */ /* 0x000fe2000f8e0221 */
[----:B------:R-:W-:Y:S01]  /*9740*/  SHF.R.S32.HI R2, RZ, 0x18, R236 ;  /* 0x00000018ff027819 */ /* 0x000fe200000114ec */
[----:B------:R-:W-:Y:S01]  /*9750*/  IMAD R35, R35, UR37, RZ ;  /* 0x0000002523237c24 */ /* 0x000fe2000f8e02ff */
[----:B------:R-:W-:Y:S01]  /*9760*/  I2IP.S8.S32.SAT R72, R73, R72, R74 ;  /* 0x0000004849487239 */ /* 0x000fe2000000144a */
[----:B------:R-:W-:Y:S01]  /*9770*/  IMAD.SHL.U32 R237, R159, 0x100, RZ ;  /* 0x000001009fed7824 */ /* 0x000fe200078e00ff */
[----:B------:R-:W-:Y:S01]  /*9780*/  SHF.L.U32 R159, R160, 0x10, RZ ;  /* 0x00000010a09f7819 */ /* 0x000fe200000006ff */
[----:B------:R-:W-:Y:S01]  /*9790*/  IMAD R36, R36, UR37, RZ ;  /* 0x0000002524247c24 */ /* 0x000fe2000f8e02ff */
[----:B------:R-:W-:Y:S01]  /*97a0*/  I2IP.S8.S32.SAT R64, R65, R64, R66 ;  /* 0x0000004041407239 */ /* 0x000fe20000001442 */
[----:B------:R-:W-:Y:S01]  /*97b0*/  IMAD R34, R3, UR45, R34 ;  /* 0x0000002d03227c24 */ /* 0x000fe2000f8e0222 */
[----:B------:R-:W-:Y:S01]  /*97c0*/  SHF.R.S32.HI R3, RZ, 0x18, R237 ;  /* 0x00000018ff037819 */ /* 0x000fe200000114ed */
[----:B------:R-:W-:Y:S01]  /*97d0*/  IMAD.MOV.U32 R0, RZ, RZ, R234 ;  /* 0x000000ffff007224 */ /* 0x000fe200078e00ea */
[----:B------:R-:W-:Y:S01]  /*97e0*/  I2IP.S8.S32.SAT R56, R57, R56, R58 ;  /* 0x0000003839387239 */ /* 0x000fe2000000143a */
[----:B------:R-:W-:Y:S01]  /*97f0*/  IMAD R37, R37, UR37, RZ ;  /* 0x0000002525257c24 */ /* 0x000fe2000f8e02ff */
[----:B------:R-:W-:Y:S01]  /*9800*/  I2IP.S8.S32.SAT R48, R49, R48, R50 ;  /* 0x0000003031307239 */ /* 0x000fe20000001432 */
[----:B------:R-:W-:Y:S01]  /*9810*/  IMAD R35, R151, UR45, R35 ;  /* 0x0000002d97237c24 */ /* 0x000fe2000f8e0223 */
[----:B------:R-:W-:Y:S01]  /*9820*/  I2IP.S8.S32.SAT R40, R41, R40, R42 ;  /* 0x0000002829287239 */ /* 0x000fe2000000142a */
[----:B------:R-:W-:Y:S01]  /*9830*/  IMAD R36, R0, UR45, R36 ;  /* 0x0000002d00247c24 */ /* 0x000fe2000f8e0224 */
[----:B------:R-:W-:Y:S01]  /*9840*/  I2IP.S8.S32.SAT R129, R133, R132, R134 ;  /* 0x0000008485817239 */ /* 0x000fe20000001486 */
[----:B------:R-:W-:Y:S01]  /*9850*/  IMAD R38, R38, UR37, RZ ;  /* 0x0000002526267c24 */ /* 0x000fe2000f8e02ff */
[----:B------:R-:W-:Y:S01]  /*9860*/  I2IP.S8.S32.SAT R121, R125, R124, R126 ;  /* 0x0000007c7d797239 */ /* 0x000fe2000000147e */
[----:B------:R-:W-:Y:S01]  /*9870*/  IMAD R37, R2, UR45, R37 ;  /* 0x0000002d02257c24 */ /* 0x000fe2000f8e0225 */
[----:B------:R-:W-:Y:S01]  /*9880*/  I2IP.S8.S32.SAT R113, R117, R116, R118 ;  /* 0x0000007475717239 */ /* 0x000fe20000001476 */
[----:B------:R-:W-:Y:S01]  /*9890*/  UMOV UR4, 0x400 ;  /* 0x0000040000047882 */ /* 0x000fe20000000000 */
[----:B------:R-:W-:Y:S01]  /*98a0*/  I2IP.S8.S32.SAT R105, R109, R108, R110 ;  /* 0x0000006c6d697239 */ /* 0x000fe2000000146e */
[----:B-1----:R-:W-:Y:S01]  /*98b0*/  ULEA UR4, UR6, UR4, 0x18 ;  /* 0x0000000406047291 */ /* 0x002fe2000f8ec0ff */
[----:B------:R-:W-:Y:S01]  /*98c0*/  I2IP.S8.S32.SAT R97, R101, R100, R102 ;  /* 0x0000006465617239 */ /* 0x000fe20000001466 */
[----:B------:R-:W-:Y:S01]  /*98d0*/  IMAD R24, R24, UR37, RZ ;  /* 0x0000002518187c24 */ /* 0x000fe2000f8e02ff */
[----:B------:R-:W-:Y:S01]  /*98e0*/  I2IP.S8.S32.SAT R89, R93, R92, R94 ;  /* 0x0000005c5d597239 */ /* 0x000fe2000000145e */
[----:B------:R-:W-:Y:S01]  /*98f0*/  IMAD R38, R3, UR45, R38 ;  /* 0x0000002d03267c24 */ /* 0x000fe2000f8e0226 */
[----:B------:R-:W-:Y:S01]  /*9900*/  I2IP.S8.S32.SAT R81, R85, R84, R86 ;  /* 0x0000005455517239 */ /* 0x000fe20000001456 */
[----:B------:R-:W-:Y:S01]  /*9910*/  IMAD R25, R25, UR37, RZ ;  /* 0x0000002519197c24 */ /* 0x000fe2000f8e02ff */
[----:B------:R-:W-:Y:S01]  /*9920*/  I2IP.S8.S32.SAT R73, R77, R76, R78 ;  /* 0x0000004c4d497239 */ /* 0x000fe2000000144e */
[----:B------:R-:W-:Y:S01]  /*9930*/  IMAD R28, R28, UR37, RZ ;  /* 0x000000251c1c7c24 */ /* 0x000fe2000f8e02ff */
[----:B------:R-:W-:Y:S01]  /*9940*/  I2IP.S8.S32.SAT R65, R69, R68, R70 ;  /* 0x0000004445417239 */ /* 0x000fe20000001446 */
[----:B------:R-:W-:Y:S01]  /*9950*/  IMAD R29, R29, UR37, RZ ;  /* 0x000000251d1d7c24 */ /* 0x000fe2000f8e02ff */
[----:B------:R-:W-:Y:S01]  /*9960*/  I2IP.S8.S32.SAT R57, R61, R60, R62 ;  /* 0x0000003c3d397239 */ /* 0x000fe2000000143e */
[----:B--2---:R-:W-:Y:S01]  /*9970*/  IMAD R4, R4, UR37, RZ ;  /* 0x0000002504047c24 */ /* 0x004fe2000f8e02ff */
[----:B------:R-:W-:Y:S01]  /*9980*/  I2IP.S8.S32.SAT R49, R53, R52, R54 ;  /* 0x0000003435317239 */ /* 0x000fe20000001436 */
[----:B------:R-:W-:Y:S01]  /*9990*/  IMAD R5, R5, UR37, RZ ;  /* 0x0000002505057c24 */ /* 0x000fe2000f8e02ff */
[----:B------:R-:W-:Y:S01]  /*99a0*/  I2IP.S8.S32.SAT R34, R35, R34, RZ ;  /* 0x0000002223227239 */ /* 0x000fe200000014ff */
[----:B------:R-:W-:Y:S01]  /*99b0*/  IMAD R8, R8, UR37, RZ ;  /* 0x0000002508087c24 */ /* 0x000fe2000f8e02ff */
[----:B------:R-:W-:Y:S01]  /*99c0*/  I2IP.S8.S32.SAT R46, R47, R46, RZ ;  /* 0x0000002e2f2e7239 */ /* 0x000fe200000014ff */
[----:B------:R-:W-:Y:S01]  /*99d0*/  IMAD R9, R9, UR37, RZ ;  /* 0x0000002509097c24 */ /* 0x000fe2000f8e02ff */
[----:B------:R-:W-:Y:S01]  /*99e0*/  I2IP.S8.S32.SAT R32, R33, R32, R34 ;  /* 0x0000002021207239 */ /* 0x000fe20000001422 */
[----:B------:R-:W-:Y:S01]  /*99f0*/  ULEA UR5, UR40, UR4, 0x3 ;  /* 0x0000000428057291 */ /* 0x000fe2000f8e18ff */
[----:B------:R-:W-:Y:S01]  /*9a00*/  I2IP.S8.S32.SAT R41, R45, R44, R46 ;  /* 0x0000002c2d297239 */ /* 0x000fe2000000142e */
[----:B------:R-:W-:Y:S01]  /*9a10*/  IMAD R39, R39, UR37, RZ ;  /* 0x0000002527277c24 */ /* 0x000fe2000f8e02ff */
[----:B------:R-:W-:Y:S01]  /*9a20*/  MOV R0, R158 ;  /* 0x0000009e00007202 */ /* 0x000fe20000000f00 */
[----:B------:R-:W-:Y:S01]  /*9a30*/  UIADD3 UR5, UPT, UPT, UR5, 0x100, URZ ;  /* 0x0000010005057890 */ /* 0x000fe2000fffe0ff */
[----:B------:R-:W-:Y:S01]  /*9a40*/  SHF.R.S32.HI R2, RZ, 0x18, R159 ;  /* 0x00000018ff027819 */ /* 0x000fe2000001149f */
[----:B------:R-:W-:Y:S01]  /*9a50*/  IMAD R39, R152, UR45, R39 ;  /* 0x0000002d98277c24 */ /* 0x000fe2000f8e0227 */
[----:B------:R-:W-:Y:S01]  /*9a60*/  PRMT R160, R161, 0x8880, RZ ;  /* 0x00008880a1a07816 */ /* 0x000fe200000000ff */
[----:B------:R-:W-:Y:S01]  /*9a70*/  UPRMT UR5, UR6, 0x654, UR5 ;  /* 0x0000065406057896 */ /* 0x000fe20008000005 */
[----:B------:R-:W-:Y:S01]  /*9a80*/  IMAD R24, R0, UR45, R24 ;  /* 0x0000002d00187c24 */ /* 0x000fe2000f8e0218 */
[----:B------:R-:W-:Y:S01]  /*9a90*/  PRMT R161, R162, 0x8880, RZ ;  /* 0x00008880a2a17816 */ /* 0x000fe200000000ff */
[----:B------:R-:W-:Y:S01]  /*9aa0*/  IMAD R25, R2, UR45, R25 ;  /* 0x0000002d02197c24 */ /* 0x000fe2000f8e0219 */
[----:B------:R-:W-:Y:S01]  /*9ab0*/  I2IP.S8.S32.SAT R33, R39, R38, RZ ;  /* 0x0000002627217239 */ /* 0x000fe200000014ff */
[----:B------:R-:W-:Y:S01]  /*9ac0*/  IMAD.U32 R240, R162, 0x10000, RZ ;  /* 0x00010000a2f07824 */ /* 0x000fe200078e00ff */
[----:B------:R-:W-:Y:S01]  /*9ad0*/  MOV R0, R160 ;  /* 0x000000a000007202 */ /* 0x000fe20000000f00 */
[----:B------:R-:W-:Y:S01]  /*9ae0*/  IMAD R26, R26, UR37, RZ ;  /* 0x000000251a1a7c24 */ /* 0x000fe2000f8e02ff */
[----:B------:R-:W-:Y:S01]  /*9af0*/  I2IP.S8.S32.SAT R33, R37, R36, R33 ;  /* 0x0000002425217239 */ /* 0x000fe20000001421 */
[----:B------:R-:W-:Y:S01]  /*9b00*/  SYNCS.ARRIVE.TRANS64.RED.A1T0 RZ, [UR5], RZ ;  /* 0x000000ffffff79a7 */ /* 0x000fe20008100405 */
[----:B------:R-:W-:Y:S01]  /*9b10*/  SHF.R.S32.HI R2, RZ, 0x18, R238 ;  /* 0x00000018ff027819 */ /* 0x000fe200000114ee */
[----:B------:R-:W-:Y:S01]  /*9b20*/  IMAD R27, R27, UR37, RZ ;  /* 0x000000251b1b7c24 */ /* 0x000fe2000f8e02ff */
[----:B------:R-:W-:Y:S01]  /*9b30*/  PRMT R162, R163, 0x8880, RZ ;  /* 0x00008880a3a27816 */ /* 0x000fe200000000ff */
[----:B------:R-:W-:Y:S01]  /*9b40*/  IMAD R30, R30, UR37, RZ ;  /* 0x000000251e1e7c24 */ /* 0x000fe2000f8e02ff */
[----:B------:R-:W1:Y:S01]  /*9b50*/  S2R R163, SR_TID.X ;  /* 0x0000000000a37919 */ /* 0x000e620000002100 */
[----:B------:R-:W-:Y:S01]  /*9b60*/  SHF.R.S32.HI R3, RZ, 0x18, R235 ;  /* 0x00000018ff037819 */ /* 0x000fe200000114eb */
[----:B------:R-:W-:Y:S01]  /*9b70*/  IMAD R31, R31, UR37, RZ ;  /* 0x000000251f1f7c24 */ /* 0x000fe2000f8e02ff */
[----:B------:R-:W-:Y:S01]  /*9b80*/  BSSY.RECONVERGENT B0, `(.L_x_108) ;  /* 0x0000089000007945 */ /* 0x000fe20003800200 */
[----:B------:R-:W-:Y:S02]  /*9b90*/  IMAD R6, R6, UR37, RZ ;  /* 0x0000002506067c24 */ /* 0x000fe4000f8e02ff */
[----:B------:R-:W-:Y:S01]  /*9ba0*/  IMAD R26, R3, UR45, R26 ;  /* 0x0000002d031a7c24 */ /* 0x000fe2000f8e021a */
[----:B------:R-:W-:Y:S01]  /*9bb0*/  SHF.R.S32.HI R3, RZ, 0x18, R239 ;  /* 0x00000018ff037819 */ /* 0x000fe200000114ef */
[----:B------:R-:W-:Y:S02]  /*9bc0*/  IMAD R27, R153, UR45, R27 ;  /* 0x0000002d991b7c24 */ /* 0x000fe4000f8e021b */
[----:B------:R-:W-:Y:S01]  /*9bd0*/  IMAD R28, R0, UR45, R28 ;  /* 0x0000002d001c7c24 */ /* 0x000fe2000f8e021c */
[----:B------:R-:W-:Y:S01]  /*9be0*/  MOV R0, R161 ;  /* 0x000000a100007202 */ /* 0x000fe20000000f00 */
[----:B------:R-:W-:Y:S01]  /*9bf0*/  IMAD R29, R2, UR45, R29 ;  /* 0x0000002d021d7c24 */ /* 0x000fe2000f8e021d */
[----:B------:R-:W-:Y:S01]  /*9c00*/  I2IP.S8.S32.SAT R26, R27, R26, RZ ;  /* 0x0000001a1b1a7239 */ /* 0x000fe200000014ff */
[----:B------:R-:W-:Y:S01]  /*9c10*/  IMAD R30, R3, UR45, R30 ;  /* 0x0000002d031e7c24 */ /* 0x000fe2000f8e021e */
[----:B------:R-:W-:Y:S01]  /*9c20*/  SHF.R.S32.HI R2, RZ, 0x18, R240 ;  /* 0x00000018ff027819 */ /* 0x000fe200000114f0 */
[----:B------:R-:W-:Y:S01]  /*9c30*/  IMAD R31, R154, UR45, R31 ;  /* 0x0000002d9a1f7c24 */ /* 0x000fe2000f8e021f */
[----:B------:R-:W-:Y:S01]  /*9c40*/  I2IP.S8.S32.SAT R24, R25, R24, R26 ;  /* 0x0000001819187239 */ /* 0x000fe2000000141a */
[----:B------:R-:W-:Y:S01]  /*9c50*/  IMAD R4, R0, UR45, R4 ;  /* 0x0000002d00047c24 */ /* 0x000fe2000f8e0204 */
[----:B------:R-:W-:Y:S01]  /*9c60*/  SHF.R.S32.HI R3, RZ, 0x18, R243 ;  /* 0x00000018ff037819 */ /* 0x000fe200000114f3 */
[----:B------:R-:W-:Y:S01]  /*9c70*/  IMAD R5, R2, UR45, R5 ;  /* 0x0000002d02057c24 */ /* 0x000fe2000f8e0205 */
[----:B------:R-:W-:Y:S01]  /*9c80*/  I2IP.S8.S32.SAT R30, R31, R30, RZ ;  /* 0x0000001e1f1e7239 */ /* 0x000fe200000014ff */
[----:B------:R-:W-:Y:S01]  /*9c90*/  IMAD R7, R7, UR37, RZ ;  /* 0x0000002507077c24 */ /* 0x000fe2000f8e02ff */
[----:B------:R-:W-:Y:S01]  /*9ca0*/  MOV R2, R162 ;  /* 0x000000a200027202 */ /* 0x000fe20000000f00 */
[----:B------:R-:W-:Y:S01]  /*9cb0*/  IMAD R10, R10, UR37, RZ ;  /* 0x000000250a0a7c24 */ /* 0x000fe2000f8e02ff */
[----:B------:R-:W-:Y:S01]  /*9cc0*/  I2IP.S8.S32.SAT R25, R29, R28, R30 ;  /* 0x0000001c1d197239 */ /* 0x000fe2000000141e */
[----:B------:R-:W-:Y:S01]  /*9cd0*/  IMAD R11, R11, UR37, RZ ;  /* 0x000000250b0b7c24 */ /* 0x000fe2000f8e02ff */
[----:B------:R-:W-:Y:S05]  /*9ce0*/  SHF.R.S32.HI R0, RZ, 0x18, R241 ;  /* 0x00000018ff007819 */ /* 0x000fea00000114f1 */
[----:B------:R-:W-:Y:S01]  /*9cf0*/  IMAD R6, R0, UR45, R6 ;  /* 0x0000002d00067c24 */ /* 0x000fe2000f8e0206 */
[----:B-1----:R-:W-:Y:S01]  /*9d00*/  SHF.L.U32 R163, R163, 0x4, RZ ;  /* 0x00000004a3a37819 */ /* 0x002fe200000006ff */
[----:B------:R-:W-:Y:S02]  /*9d10*/  IMAD R7, R155, UR45, R7 ;  /* 0x0000002d9b077c24 */ /* 0x000fe4000f8e0207 */
[----:B------:R-:W-:Y:S01]  /*9d20*/  IMAD R8, R2, UR45, R8 ;  /* 0x0000002d02087c24 */ /* 0x000fe2000f8e0208 */
[----:B------:R-:W-:Y:S01]  /*9d30*/  LOP3.LUT R163, R163, 0xf0, RZ, 0xc0, !PT ;  /* 0x000000f0a3a37812 */ /* 0x000fe200078ec0ff */
[----:B------:R-:W-:Y:S01]  /*9d40*/  IMAD R9, R3, UR45, R9 ;  /* 0x0000002d03097c24 */ /* 0x000fe2000f8e0209 */
[----:B------:R-:W-:Y:S01]  /*9d50*/  I2IP.S8.S32.SAT R6, R7, R6, RZ ;  /* 0x0000000607067239 */ /* 0x000fe200000014ff */
[----:B------:R-:W-:Y:S02]  /*9d60*/  IMAD R10, R12, UR45, R10 ;  /* 0x0000002d0c0a7c24 */ /* 0x000fe4000f8e020a */
[----:B------:R-:W-:Y:S01]  /*9d70*/  IMAD R163, R245, 0x8, R163 ;  /* 0x00000008f5a37824 */ /* 0x000fe200078e02a3 */
[----:B------:R-:W-:Y:S01]  /*9d80*/  I2IP.S8.S32.SAT R4, R5, R4, R6 ;  /* 0x0000000405047239 */ /* 0x000fe20000001406 */
[----:B------:R-:W-:Y:S03]  /*9d90*/  IMAD R11, R156, UR45, R11 ;  /* 0x0000002d9c0b7c24 */ /* 0x000fe6000f8e020b */
[----:B------:R1:W-:Y:S02]  /*9da0*/  STS.64 [R163+UR4+0x3d80], R128 ;  /* 0x003d8080a3007988 */ /* 0x0003e40008000a04 */
[----:B------:R-:W-:Y:S04]  /*9db0*/  I2IP.S8.S32.SAT R10, R11, R10, RZ ;  /* 0x0000000a0b0a7239 */ /* 0x000fe800000014ff */
[----:B------:R1:W-:Y:S01]  /*9dc0*/  STS.64 [R163+UR4+0x4180], R120 ;  /* 0x00418078a3007988 */ /* 0x0003e20008000a04 */
[----:B------:R-:W-:Y:S05]  /*9dd0*/  I2IP.S8.S32.SAT R5, R9, R8, R10 ;  /* 0x0000000809057239 */ /* 0x000fea000000140a */
[----:B------:R1:W-:Y:S06]  /*9de0*/  STS.64 [R163+UR4+0x4580], R112 ;  /* 0x00458070a3007988 */ /* 0x0003ec0008000a04 */
        /* <DEDUP_REMOVED lines=11> */
[----:B------:R1:W-:Y:S01]  /*9ea0*/  STS.64 [R163+UR4+0x7580], R4 ;  /* 0x00758004a3007988 */ /* 0x0003e20008000a04 */
[----:B------:R-:W-:Y:S01]  /*9eb0*/  @!PT LDS RZ, [RZ] ;  /* 0x00000000fffff984 */ /* 0x000fe20000000800 */
[----:B------:R-:W-:Y:S01]  /*9ec0*/  @!PT LDS RZ, [RZ] ;  /* 0x00000000fffff984 */ /* 0x000fe20000000800 */
[----:B------:R-:W-:Y:S01]  /*9ed0*/  @!PT LDS RZ, [RZ] ;  /* 0x00000000fffff984 */ /* 0x000fe20000000800 */
[----:B------:R-:W-:Y:S01]  /*9ee0*/  @!PT LDS RZ, [RZ] ;  /* 0x00000000fffff984 */ /* 0x000fe20000000800 */
[----:B------:R2:W-:Y:S06]  /*9ef0*/  MEMBAR.ALL.CTA ;  /* 0x0000000000007992 */ /* 0x0005ec0000008000 */
[----:B--2---:R-:W2:Y:S02]  /*9f00*/  FENCE.VIEW.ASYNC.S ;  /* 0x00000000000073c6 */ /* 0x004ea40000000000 */
[----:B--2---:R-:W-:Y:S06]  /*9f10*/  BAR.SYNC.DEFER_BLOCKING 0x1, 0x80 ;  /* 0x0042000000007b1d */ /* 0x004fec0000010000 */
[----:B------:R-:W-:Y:S05]  /*9f20*/  @P0 BRA `(.L_x_109) ;  /* 0x0000000400380947 */ /* 0x000fea0003800000 */
[----:B------:R-:W2:Y:S01]  /*9f30*/  LDCU.64 UR6, c[0x0][0x348] ;  /* 0x00006900ff0677ac */ /* 0x000ea20008000a00 */
[----:B------:R-:W-:Y:S02]  /*9f40*/  UIMAD UR9, UR47, 0xf0, URZ ;  /* 0x000000f02f0978a4 */ /* 0x000fe4000f8e02ff */
[----:B------:R-:W-:Y:S02]  /*9f50*/  USHF.L.U32 UR10, UR46, 0x6, URZ ;  /* 0x000000062e0a7899 */ /* 0x000fe400080006ff */
[----:B------:R-:W-:Y:S01]  /*9f60*/  UIADD3 UR8, UPT, UPT, UR4, 0x3d80, URZ ;  /* 0x00003d8004087890 */ /* 0x000fe2000fffe0ff */
[----:B------:R-:W-:Y:S01]  /*9f70*/  UMOV UR11, UR36 ;  /* 0x00000024000b7c82 */ /* 0x000fe20008000000 */
[----:B------:R-:W-:Y:S02]  /*9f80*/  UIADD3 UR52, UPT, UPT, UR4, 0x4180, URZ ;  /* 0x0000418004347890 */ /* 0x000fe4000fffe0ff */
[----:B------:R-:W-:Y:S01]  /*9f90*/  UIADD3 UR53, UPT, UPT, UR9, 0x10, URZ ;  /* 0x0000001009357890 */ /* 0x000fe2000fffe0ff */
[----:B------:R-:W-:Y:S01]  /*9fa0*/  UMOV UR55, UR36 ;  /* 0x0000002400377c82 */ /* 0x000fe20008000000 */
[----:B------:R-:W-:Y:S01]  /*9fb0*/  UMOV UR54, UR10 ;  /* 0x0000000a00367c82 */ /* 0x000fe20008000000 */
[----:B------:R-:W-:Y:S02]  /*9fc0*/  UIADD3 UR28, UPT, UPT, UR4, 0x4580, URZ ;  /* 0x00004580041c7890 */ /* 0x000fe4000fffe0ff */
[----:B--2---:R-:W-:Y:S02]  /*9fd0*/  UIADD3 UR6, UP0, UPT, UR6, 0x680, URZ ;  /* 0x0000068006067890 */ /* 0x004fe4000ff1e0ff */
[----:B------:R-:W-:Y:S02]  /*9fe0*/  UIADD3 UR29, UPT, UPT, UR9, 0x20, URZ ;  /* 0x00000020091d7890 */ /* 0x000fe4000fffe0ff */
[----:B------:R-:W-:Y:S01]  /*9ff0*/  UIADD3.X UR7, UPT, UPT, URZ, UR7, URZ, UP0, !UPT ;  /* 0x00000007ff077290 */ /* 0x000fe200087fe4ff */
[----:B------:R-:W-:Y:S01]  /*a000*/  UMOV UR31, UR36 ;  /* 0x00000024001f7c82 */ /* 0x000fe20008000000 */
[----:B------:R-:W-:Y:S01]  /*a010*/  UMOV UR30, UR10 ;  /* 0x0000000a001e7c82 */ /* 0x000fe20008000000 */
[----:B------:R-:W-:Y:S02]  /*a020*/  UIADD3 UR64, UPT, UPT, UR4, 0x4980, URZ ;  /* 0x0000498004407890 */ /* 0x000fe4000fffe0ff */
[----:B------:R-:W-:Y:S01]  /*a030*/  UIADD3 UR65, UPT, UPT, UR9, 0x30, URZ ;  /* 0x0000003009417890 */ /* 0x000fe2000fffe0ff */
[----:B------:R-:W-:Y:S03]  /*a040*/  UMOV UR67, UR36 ;  /* 0x0000002400437c82 */ /* 0x000fe60008000000 */
[----:B------:R-:W-:Y:S01]  /*a050*/  UTMASTG.3D [UR8], [UR6] ;  /* 0x00000008060073b5 */ /* 0x000fe20008010000 */
[----:B------:R-:W-:Y:S01]  /*a060*/  UMOV UR66, UR10 ;  /* 0x0000000a00427c82 */ /* 0x000fe20008000000 */
[----:B------:R-:W-:Y:S02]  /*a070*/  UIADD3 UR68, UPT, UPT, UR4, 0x5180, URZ ;  /* 0x0000518004447890 */ /* 0x000fe4000fffe0ff */
[----:B------:R-:W-:Y:S01]  /*a080*/  UIADD3 UR69, UPT, UPT, UR9, 0x50, URZ ;  /* 0x0000005009457890 */ /* 0x000fe2000fffe0ff */
[----:B------:R-:W-:Y:S01]  /*a090*/  UMOV UR71, UR36 ;  /* 0x0000002400477c82 */ /* 0x000fe20008000000 */
[----:B------:R-:W-:Y:S01]  /*a0a0*/  UMOV UR70, UR10 ;  /* 0x0000000a00467c82 */ /* 0x000fe20008000000 */
[----:B------:R2:W-:Y:S01]  /*a0b0*/  UTMASTG.3D [UR52], [UR6] ;  /* 0x00000034060073b5 */ /* 0x0005e20008010000 */
[----:B------:R-:W-:Y:S02]  /*a0c0*/  UIADD3 UR20, UPT, UPT, UR4, 0x5580, URZ ;  /* 0x0000558004147890 */ /* 0x000fe4000fffe0ff */
[----:B------:R-:W-:Y:S01]  /*a0d0*/  UIADD3 UR21, UPT, UPT, UR9, 0x60, URZ ;  /* 0x0000006009157890 */ /* 0x000fe2000fffe0ff */
[----:B------:R-:W-:Y:S01]  /*a0e0*/  UMOV UR23, UR36 ;  /* 0x0000002400177c82 */ /* 0x000fe20008000000 */
[----:B------:R-:W-:Y:S01]  /*a0f0*/  UMOV UR22, UR10 ;  /* 0x0000000a00167c82 */ /* 0x000fe20008000000 */
[----:B------:R-:W-:Y:S01]  /*a100*/  UIADD3 UR56, UPT, UPT, UR4, 0x5980, URZ ;  /* 0x0000598004387890 */ /* 0x000fe2000fffe0ff */
[----:B------:R3:W-:Y:S01]  /*a110*/  UTMASTG.3D [UR28], [UR6] ;  /* 0x0000001c060073b5 */ /* 0x0007e20008010000 */
[----:B------:R-:W-:Y:S01]  /*a120*/  UIADD3 UR57, UPT, UPT, UR9, 0x70, URZ ;  /* 0x0000007009397890 */ /* 0x000fe2000fffe0ff */
[----:B------:R-:W-:Y:S01]  /*a130*/  UMOV UR59, UR36 ;  /* 0x00000024003b7c82 */ /* 0x000fe20008000000 */
[----:B------:R-:W-:Y:S01]  /*a140*/  UMOV UR58, UR10 ;  /* 0x0000000a003a7c82 */ /* 0x000fe20008000000 */
[----:B------:R-:W-:Y:S02]  /*a150*/  UIADD3 UR48, UPT, UPT, UR4, 0x5d80, URZ ;  /* 0x00005d8004307890 */ /* 0x000fe4000fffe0ff */
[----:B------:R-:W-:Y:S01]  /*a160*/  UIADD3 UR49, UPT, UPT, UR9, 0x80, URZ ;  /* 0x0000008009317890 */ /* 0x000fe2000fffe0ff */
[----:B------:R3:W-:Y:S01]  /*a170*/  UTMASTG.3D [UR64], [UR6] ;  /* 0x00000040060073b5 */ /* 0x0007e20008010000 */
[----:B------:R-:W-:Y:S01]  /*a180*/  UMOV UR51, UR36 ;  /* 0x0000002400337c82 */ /* 0x000fe20008000000 */
[----:B------:R-:W-:Y:S01]  /*a190*/  UMOV UR50, UR10 ;  /* 0x0000000a00327c82 */ /* 0x000fe20008000000 */
[----:B------:R-:W-:Y:S02]  /*a1a0*/  UIADD3 UR72, UPT, UPT, UR4, 0x6180, URZ ;  /* 0x0000618004487890 */ /* 0x000fe4000fffe0ff */
[----:B------:R-:W-:Y:S01]  /*a1b0*/  UIADD3 UR73, UPT, UPT, UR9, 0x90, URZ ;  /* 0x0000009009497890 */ /* 0x000fe2000fffe0ff */
[----:B------:R-:W-:Y:S01]  /*a1c0*/  UMOV UR75, UR36 ;  /* 0x00000024004b7c82 */ /* 0x000fe20008000000 */
[----:B------:R-:W-:Y:S01]  /*a1d0*/  UMOV UR74, UR10 ;  /* 0x0000000a004a7c82 */ /* 0x000fe20008000000 */
[----:B------:R-:W-:Y:S02]  /*a1e0*/  UIADD3 UR16, UPT, UPT, UR4, 0x6580, URZ ;  /* 0x0000658004107890 */ /* 0x000fe4000fffe0ff */
[----:B------:R-:W-:Y:S01]  /*a1f0*/  UIADD3 UR17, UPT, UPT, UR9, 0xa0, URZ ;  /* 0x000000a009117890 */ /* 0x000fe2000fffe0ff */
[----:B------:R-:W-:Y:S01]  /*a200*/  UMOV UR19, UR36 ;  /* 0x0000002400137c82 */ /* 0x000fe20008000000 */
[----:B------:R-:W-:Y:S01]  /*a210*/  UMOV UR18, UR10 ;  /* 0x0000000a00127c82 */ /* 0x000fe20008000000 */
[----:B------:R-:W-:Y:S02]  /*a220*/  UIADD3 UR60, UPT, UPT, UR4, 0x6980, URZ ;  /* 0x00006980043c7890 */ /* 0x000fe4000fffe0ff */
[----:B--2---:R-:W-:Y:S02]  /*a230*/  UIADD3 UR52, UPT, UPT, UR4, 0x4d80, URZ ;  /* 0x00004d8004347890 */ /* 0x004fe4000fffe0ff */
[----:B------:R-:W-:Y:S02]  /*a240*/  UIADD3 UR53, UPT, UPT, UR9, 0x40, URZ ;  /* 0x0000004009357890 */ /* 0x000fe4000fffe0ff */
[----:B------:R-:W-:Y:S01]  /*a250*/  UIADD3 UR61, UPT, UPT, UR9, 0xb0, URZ ;  /* 0x000000b0093d7890 */ /* 0x000fe2000fffe0ff */
[----:B------:R-:W-:Y:S01]  /*a260*/  UMOV UR63, UR36 ;  /* 0x00000024003f7c82 */ /* 0x000fe20008000000 */
[----:B------:R-:W-:Y:S01]  /*a270*/  UMOV UR62, UR10 ;  /* 0x0000000a003e7c82 */ /* 0x000fe20008000000 */
[----:B------:R-:W-:Y:S02]  /*a280*/  UIADD3 UR32, UPT, UPT, UR4, 0x6d80, URZ ;  /* 0x00006d8004207890 */ /* 0x000fe4000fffe0ff */
[----:B------:R-:W-:Y:S02]  /*a290*/  UIADD3 UR33, UPT, UPT, UR9, 0xc0, URZ ;  /* 0x000000c009217890 */ /* 0x000fe4000fffe0ff */
[----:B------:R3:W-:Y:S01]  /*a2a0*/  UTMASTG.3D [UR52], [UR6] ;  /* 0x00000034060073b5 */ /* 0x0007e20008010000 */
[----:B------:R-:W-:Y:S01]  /*a2b0*/  UMOV UR35, UR36 ;  /* 0x0000002400237c82 */ /* 0x000fe20008000000 */
[----:B------:R-:W-:Y:S01]  /*a2c0*/  UMOV UR34, UR10 ;  /* 0x0000000a00227c82 */ /* 0x000fe20008000000 */
[----:B------:R-:W-:Y:S02]  /*a2d0*/  UIADD3 UR24, UPT, UPT, UR4, 0x7180, URZ ;  /* 0x0000718004187890 */ /* 0x000fe4000fffe0ff */
[----:B------:R-:W-:Y:S01]  /*a2e0*/  UIADD3 UR25, UPT, UPT, UR9, 0xd0, URZ ;  /* 0x000000d009197890 */ /* 0x000fe2000fffe0ff */
[----:B------:R-:W-:Y:S01]  /*a2f0*/  UMOV UR27, UR36 ;  /* 0x00000024001b7c82 */ /* 0x000fe20008000000 */
[----:B------:R3:W-:Y:S01]  /*a300*/  UTMASTG.3D [UR68], [UR6] ;  /* 0x00000044060073b5 */ /* 0x0007e20008010000 */
[----:B------:R-:W-:Y:S01]  /*a310*/  UMOV UR26, UR10 ;  /* 0x0000000a001a7c82 */ /* 0x000fe20008000000 */
[----:B------:R-:W-:Y:S02]  /*a320*/  UIADD3 UR12, UPT, UPT, UR4, 0x7580, URZ ;  /* 0x00007580040c7890 */ /* 0x000fe4000fffe0ff */
[----:B------:R-:W-:Y:S01]  /*a330*/  UIADD3 UR13, UPT, UPT, UR9, 0xe0, URZ ;  /* 0x000000e0090d7890 */ /* 0x000fe2000fffe0ff */
[----:B------:R-:W-:Y:S01]  /*a340*/  UMOV UR15, UR36 ;  /* 0x00000024000f7c82 */ /* 0x000fe20008000000 */
[----:B------:R-:W-:Y:S01]  /*a350*/  UMOV UR14, UR10 ;  /* 0x0000000a000e7c82 */ /* 0x000fe20008000000 */
[----:B------:R3:W-:Y:S01]  /*a360*/  UTMASTG.3D [UR20], [UR6] ;  /* 0x00000014060073b5 */ /* 0x0007e20008010000 */
        /* <DEDUP_REMOVED lines=8> */
[----:B------:R0:W-:Y:S01]  /*a3f0*/  UTMACMDFLUSH ;  /* 0x00000000000079b7 */ /* 0x0001e20000000000 */
[----:B---3--:R-:W-:Y:S04]  /*a400*/  DEPBAR.LE SB0, 0x0 ;  /* 0x000080000000791a */ /* 0x008fe80000000000 */
.L_x_109:
[----:B------:R-:W-:Y:S05]  /*a410*/  BSYNC.RECONVERGENT B0 ;  /* 0x0000000000007941 */ /* 0x000fea0003800200 */
.L_x_108:
[----:B-1----:R-:W2:Y:S01]  /*a420*/  LDL R4, [R1] ;  /* 0x0000000001047983 */ /* 0x002ea20000100800 */
[----:B------:R-:W-:Y:S02]  /*a430*/  R2UR UR4, R247 ;  /* 0x00000000f70472ca */ /* 0x000fe400000e0000 */
[----:B------:R-:W-:Y:S01]  /*a440*/  R2UR UR6, R251 ;  /* 0x00000000fb0672ca */ /* 0x000fe200000e0000 */
[----:B------:R-:W-:Y:S01]  /*a450*/  BAR.SYNC.DEFER_BLOCKING 0x1, 0x80 ;  /* 0x0042000000007b1d */ /* 0x000fe20000010000 */
[----:B------:R-:W-:Y:S02]  /*a460*/  R2UR UR8, R248 ;  /* 0x00000000f80872ca */ /* 0x000fe400000e0000 */
[----:B------:R-:W-:Y:S02]  /*a470*/  R2UR UR7, R249 ;  /* 0x00000000f90772ca */ /* 0x000fe400000e0000 */
[----:B------:R-:W-:Y:S02]  /*a480*/  R2UR UR9, R252 ;  /* 0x00000000fc0972ca */ /* 0x000fe400000e0000 */
[----:B------:R-:W-:Y:S03]  /*a490*/  R2UR UR36, R250 ;  /* 0x00000000fa2472ca */ /* 0x000fe600000e0000 */
[----:B------:R-:W-:Y:S02]  /*a4a0*/  UISETP.NE.AND UP2, UPT, UR4, URZ, UPT ;  /* 0x000000ff0400728c */ /* 0x000fe4000bf45270 */
[----:B------:R-:W-:Y:S02]  /*a4b0*/  UIADD3 UR4, UPT, UPT, UR40, 0x1, URZ ;  /* 0x0000000128047890 */ /* 0x000fe4000fffe0ff */
[----:B------:R-:W-:Y:S02]  /*a4c0*/  UISETP.NE.AND UP0, UPT, UR6, 0x2, UPT ;  /* 0x000000020600788c */ /* 0x000fe4000bf05270 */
[----:B------:R-:W-:Y:S02]  /*a4d0*/  UISETP.NE.AND UP1, UPT, UR4, 0x4, UPT ;  /* 0x000000040400788c */ /* 0x000fe4000bf25270 */
[----:B------:R-:W-:Y:S02]  /*a4e0*/  USEL UR17, UR6, URZ, UP0 ;  /* 0x000000ff06117287 */ /* 0x000fe40008000000 */
[----:B------:R-:W-:Y:S02]  /*a4f0*/  USEL UR6, URZ, 0x1, UP1 ;  /* 0x00000001ff067887 */ /* 0x000fe40008800000 */
[----:B------:R-:W-:Y:S02]  /*a500*/  UIADD3 UR47, UPT, UPT, UR38, UR9, URZ ;  /* 0x00000009262f7290 */ /* 0x000fe4000fffe0ff */
[----:B------:R-:W-:Y:S02]  /*a510*/  ULOP3.LUT UR7, UR7, UR6, URZ, 0x3c, !UPT ;  /* 0x0000000607077292 */ /* 0x000fe4000f8e3cff */
[----:B------:R-:W-:Y:S04]  /*a520*/  USEL UR40, UR4, URZ, UP1 ;  /* 0x000000ff04287287 */ /* 0x000fe80008800000 */
[----:B------:R-:W-:Y:S01]  /*a530*/  IMAD.U32 R249, RZ, RZ, UR7 ;  /* 0x00000007fff97e24 */ /* 0x000fe2000f8e00ff */
[----:B--2---:R-:W-:Y:S11]  /*a540*/  R2UR UR5, R4 ;  /* 0x00000000040572ca */ /* 0x004ff600000e0000 */
[----:B------:R-:W-:Y:S02]  /*a550*/  @!UPT UIADD3 URZ, UPT, UPT, URZ, URZ, URZ ;  /* 0x000000fffffff290 */ /* 0x000fe4000fffe0ff */
[----:B------:R-:W-:Y:S02]  /*a560*/  UIADD3 UR46, UPT, UPT, UR39, UR5, URZ ;  /* 0x00000005272e7290 */ /* 0x000fe4000fffe0ff */
[----:B------:R-:W-:Y:S04]  /*a570*/  USEL UR5, URZ, 0x1, UP0 ;  /* 0x00000001ff057887 */ /* 0x000fe80008000000 */
[----:B------:R-:W-:Y:S06]  /*a580*/  ULOP3.LUT UR8, UR8, UR5, URZ, 0x3c, !UPT ;  /* 0x0000000508087292 */ /* 0x000fec000f8e3cff */
[----:B------:R-:W-:Y:S01]  /*a590*/  IMAD.U32 R248, RZ, RZ, UR8 ;  /* 0x00000008fff87e24 */ /* 0x000fe2000f8e00ff */
[----:B------:R-:W-:Y:S06]  /*a5a0*/  BRA.U UP2, `(.L_x_110) ;  /* 0xffffffad023c7547 */ /* 0x000fec000b83ffff */
[----:B------:R-:W-:Y:S05]  /*a5b0*/  EXIT ;  /* 0x000000000000794d */ /* 0x000fea0003800000 */
.L_x_20:
[----:B---3--:R3:W4:Y:S02]  /*a5c0*/  SYNCS.PHASECHK.TRANS64.TRYWAIT P0, [R2+URZ+0x130], R3 ;  /* 0x00013003020075a7 */ /* 0x00872400080011ff */
[----:B----4-:R-:W-:Y:S05]  /*a5d0*/  @!P0 NANOSLEEP.SYNCS 0x989680 ;  /* 0x009896800000895d */ /* 0x010fea0003900000 */
[----:B------:R-:W4:Y:S02]  /*a5e0*/  @!P0 SYNCS.PHASECHK.TRANS64 P0, [R2+URZ+0x130], R3 ;  /* 0x00013003020085a7 */ /* 0x000f2400080010ff */
[----:B----4-:R-:W-:Y:S05]  /*a5f0*/  @!P0 BRA `(.L_x_20) ;  /* 0xfffffffc00f08947 */ /* 0x010fea000383ffff */
[----:B------:R-:W-:Y:S05]  /*a600*/  BRA `(.L_x_111) ;  /* 0xffffff70005c7947 */ /* 0x000fea000383ffff */
.L_x_23:
[----:B------:R-:W-:Y:S07]  /*a610*/  MOV R4, UR33 ;  /* 0x0000002100047c02 */ /* 0x000fee0008000f00 */
.L_x_112:
[----:B-1----:R1:W3:Y:S02]  /*a620*/  SYNCS.PHASECHK.TRANS64.TRYWAIT P0, [R4+URZ+0x50], R2 ;  /* 0x00005002040075a7 */ /* 0x0022e400080011ff */
[----:B---3--:R-:W-:Y:S05]  /*a630*/  @!P0 NANOSLEEP.SYNCS 0x989680 ;  /* 0x009896800000895d */ /* 0x008fea0003900000 */
[----:B------:R-:W3:Y:S02]  /*a640*/  @!P0 SYNCS.PHASECHK.TRANS64 P0, [R4+URZ+0x50], R2 ;  /* 0x00005002040085a7 */ /* 0x000ee400080010ff */
[----:B---3--:R-:W-:Y:S05]  /*a650*/  @!P0 BRA `(.L_x_112) ;  /* 0xfffffffc00f08947 */ /* 0x008fea000383ffff */
[----:B------:R-:W-:Y:S05]  /*a660*/  BRA `(.L_x_22) ;  /* 0xffffff7000a47947 */ /* 0x000fea000383ffff */
.L_x_29:
[----:B------:R-:W-:Y:S07]  /*a670*/  MOV R4, UR17 ;  /* 0x0000001100047c02 */ /* 0x000fee0008000f00 */
.L_x_113:
[----:B-1----:R1:W3:Y:S02]  /*a680*/  SYNCS.PHASECHK.TRANS64.TRYWAIT P0, [R4+URZ+0x50], R2 ;  /* 0x00005002040075a7 */ /* 0x0022e400080011ff */
[----:B---3--:R-:W-:Y:S05]  /*a690*/  @!P0 NANOSLEEP.SYNCS 0x989680 ;  /* 0x009896800000895d */ /* 0x008fea0003900000 */
[----:B------:R-:W3:Y:S02]  /*a6a0*/  @!P0 SYNCS.PHASECHK.TRANS64 P0, [R4+URZ+0x50], R2 ;  /* 0x00005002040085a7 */ /* 0x000ee400080010ff */
[----:B---3--:R-:W-:Y:S05]  /*a6b0*/  @!P0 BRA `(.L_x_113) ;  /* 0xfffffffc00f08947 */ /* 0x008fea000383ffff */
[----:B------:R-:W-:Y:S05]  /*a6c0*/  BRA `(.L_x_28) ;  /* 0xffffff74004c7947 */ /* 0x000fea000383ffff */
.L_x_33:
[----:B-1----:R1:W3:Y:S02]  /*a6d0*/  SYNCS.PHASECHK.TRANS64.TRYWAIT P0, [R3+URZ+0xc0], R2 ;  /* 0x0000c002030075a7 */ /* 0x0022e400080011ff */
[----:B---3--:R-:W-:Y:S05]  /*a6e0*/  @!P0 NANOSLEEP.SYNCS 0x989680 ;  /* 0x009896800000895d */ /* 0x008fea0003900000 */
[----:B------:R-:W3:Y:S02]  /*a6f0*/  @!P0 SYNCS.PHASECHK.TRANS64 P0, [R3+URZ+0xc0], R2 ;  /* 0x0000c002030085a7 */ /* 0x000ee400080010ff */
[----:B---3--:R-:W-:Y:S05]  /*a700*/  @!P0 BRA `(.L_x_33) ;  /* 0xfffffffc00f08947 */ /* 0x008fea000383ffff */
[----:B------:R-:W-:Y:S05]  /*a710*/  BRA `(.L_x_114) ;  /* 0xffffff7400dc7947 */ /* 0x000fea000383ffff */
.L_x_37:
[----:B------:R-:W-:-:S07]  /*a720*/  MOV R3, UR4 ;  /* 0x0000000400037c02 */ /* 0x000fce0008000f00 */
.L_x_115:
[----:B-1----:R1:W2:Y:S02]  /*a730*/  SYNCS.PHASECHK.TRANS64.TRYWAIT P0, [R3+URZ], R2 ;  /* 0x00000002030075a7 */ /* 0x0022a400080011ff */
[----:B--2---:R-:W-:Y:S05]  /*a740*/  @!P0 NANOSLEEP.SYNCS 0x989680 ;  /* 0x009896800000895d */ /* 0x004fea0003900000 */
[----:B------:R-:W2:Y:S02]  /*a750*/  @!P0 SYNCS.PHASECHK.TRANS64 P0, [R3+URZ], R2 ;  /* 0x00000002030085a7 */ /* 0x000ea400080010ff */
[----:B--2---:R-:W-:Y:S05]  /*a760*/  @!P0 BRA `(.L_x_115) ;  /* 0xfffffffc00f08947 */ /* 0x004fea000383ffff */
[----:B------:R-:W-:Y:S05]  /*a770*/  BRA `(.L_x_116) ;  /* 0xffffff7c008c7947 */ /* 0x000fea000383ffff */
.L_x_38:
[----:B------:R-:W-:-:S07]  /*a780*/  MOV R3, UR5 ;  /* 0x0000000500037c02 */ /* 0x000fce0008000f00 */
.L_x_117:
[----:B-1----:R1:W2:Y:S02]  /*a790*/  SYNCS.PHASECHK.TRANS64.TRYWAIT P0, [R3+URZ], R2 ;  /* 0x00000002030075a7 */ /* 0x0022a400080011ff */
[----:B--2---:R-:W-:Y:S05]  /*a7a0*/  @!P0 NANOSLEEP.SYNCS 0x989680 ;  /* 0x009896800000895d */ /* 0x004fea0003900000 */
[----:B------:R-:W2:Y:S02]  /*a7b0*/  @!P0 SYNCS.PHASECHK.TRANS64 P0, [R3+URZ], R2 ;  /* 0x00000002030085a7 */ /* 0x000ea400080010ff */
[----:B--2---:R-:W-:Y:S05]  /*a7c0*/  @!P0 BRA `(.L_x_117) ;  /* 0xfffffffc00f08947 */ /* 0x004fea000383ffff */
[----:B------:R-:W-:Y:S05]  /*a7d0*/  BRA `(.L_x_118) ;  /* 0xffffff7c00987947 */ /* 0x000fea000383ffff */
.L_x_39:
[----:B------:R-:W-:-:S07]  /*a7e0*/  MOV R3, UR5 ;  /* 0x0000000500037c02 */ /* 0x000fce0008000f00 */
.L_x_119:
[----:B-1----:R1:W2:Y:S02]  /*a7f0*/  SYNCS.PHASECHK.TRANS64.TRYWAIT P0, [R3+URZ], R2 ;  /* 0x00000002030075a7 */ /* 0x0022a400080011ff */
[----:B--2---:R-:W-:Y:S05]  /*a800*/  @!P0 NANOSLEEP.SYNCS 0x989680 ;  /* 0x009896800000895d */ /* 0x004fea0003900000 */
[----:B------:R-:W2:Y:S02]  /*a810*/  @!P0 SYNCS.PHASECHK.TRANS64 P0, [R3+URZ], R2 ;  /* 0x00000002030085a7 */ /* 0x000ea400080010ff */
[----:B--2---:R-:W-:Y:S05]  /*a820*/  @!P0 BRA `(.L_x_119) ;  /* 0xfffffffc00f08947 */ /* 0x004fea000383ffff */
[----:B------:R-:W-:Y:S05]  /*a830*/  BRA `(.L_x_120) ;  /* 0xffffff7c00a47947 */ /* 0x000fea000383ffff */
.L_x_40:
[----:B------:R-:W-:-:S07]  /*a840*/  MOV R3, UR5 ;  /* 0x0000000500037c02 */ /* 0x000fce0008000f00 */
.L_x_121:
[----:B-1----:R1:W2:Y:S02]  /*a850*/  SYNCS.PHASECHK.TRANS64.TRYWAIT P0, [R3+URZ], R2 ;  /* 0x00000002030075a7 */ /* 0x0022a400080011ff */
[----:B--2---:R-:W-:Y:S05]  /*a860*/  @!P0 NANOSLEEP.SYNCS 0x989680 ;  /* 0x009896800000895d */ /* 0x004fea0003900000 */
[----:B------:R-:W2:Y:S02]  /*a870*/  @!P0 SYNCS.PHASECHK.TRANS64 P0, [R3+URZ], R2 ;  /* 0x00000002030085a7 */ /* 0x000ea400080010ff */
[----:B--2---:R-:W-:Y:S05]  /*a880*/  @!P0 BRA `(.L_x_121) ;  /* 0xfffffffc00f08947 */ /* 0x004fea000383ffff */
[----:B------:R-:W-:Y:S05]  /*a890*/  BRA `(.L_x_122) ;  /* 0xffffff7c00b07947 */ /* 0x000fea000383ffff */
.L_x_41:
[----:B------:R-:W-:-:S07]  /*a8a0*/  MOV R3, UR5 ;  /* 0x0000000500037c02 */ /* 0x000fce0008000f00 */
.L_x_123:
[----:B-1----:R1:W2:Y:S02]  /*a8b0*/  SYNCS.PHASECHK.TRANS64.TRYWAIT P0, [R3+URZ], R2 ;  /* 0x00000002030075a7 */ /* 0x0022a400080011ff */
[----:B--2---:R-:W-:Y:S05]  /*a8c0*/  @!P0 NANOSLEEP.SYNCS 0x989680 ;  /* 0x009896800000895d */ /* 0x004fea0003900000 */
[----:B------:R-:W2:Y:S02]  /*a8d0*/  @!P0 SYNCS.PHASECHK.TRANS64 P0, [R3+URZ], R2 ;  /* 0x00000002030085a7 */ /* 0x000ea400080010ff */
[----:B--2---:R-:W-:Y:S05]  /*a8e0*/  @!P0 BRA `(.L_x_123) ;  /* 0xfffffffc00f08947 */ /* 0x004fea000383ffff */
[----:B------:R-:W-:Y:S05]  /*a8f0*/  BRA `(.L_x_124) ;  /* 0xffffff7c00bc7947 */ /* 0x000fea000383ffff */
.L_x_42:
[----:B------:R-:W-:-:S07]  /*a900*/  MOV R3, UR5 ;  /* 0x0000000500037c02 */ /* 0x000fce0008000f00 */
.L_x_125:
[----:B-1----:R1:W2:Y:S02]  /*a910*/  SYNCS.PHASECHK.TRANS64.TRYWAIT P0, [R3+URZ], R2 ;  /* 0x00000002030075a7 */ /* 0x0022a400080011ff */
[----:B--2---:R-:W-:Y:S05]  /*a920*/  @!P0 NANOSLEEP.SYNCS 0x989680 ;  /* 0x009896800000895d */ /* 0x004fea0003900000 */
[----:B------:R-:W2:Y:S02]  /*a930*/  @!P0 SYNCS.PHASECHK.TRANS64 P0, [R3+URZ], R2 ;  /* 0x00000002030085a7 */ /* 0x000ea400080010ff */
[----:B--2---:R-:W-:Y:S05]  /*a940*/  @!P0 BRA `(.L_x_125) ;  /* 0xfffffffc00f08947 */ /* 0x004fea000383ffff */
[----:B------:R-:W-:Y:S05]  /*a950*/  BRA `(.L_x_126) ;  /* 0xffffff7c00c87947 */ /* 0x000fea000383ffff */
.L_x_43:
[----:B------:R-:W-:-:S07]  /*a960*/  MOV R3, UR5 ;  /* 0x0000000500037c02 */ /* 0x000fce0008000f00 */
.L_x_127:
[----:B-1----:R1:W2:Y:S02]  /*a970*/  SYNCS.PHASECHK.TRANS64.TRYWAIT P0, [R3+URZ], R2 ;  /* 0x00000002030075a7 */ /* 0x0022a400080011ff */
[----:B--2---:R-:W-:Y:S05]  /*a980*/  @!P0 NANOSLEEP.SYNCS 0x989680 ;  /* 0x009896800000895d */ /* 0x004fea0003900000 */
[----:B------:R-:W2:Y:S02]  /*a990*/  @!P0 SYNCS.PHASECHK.TRANS64 P0, [R3+URZ], R2 ;  /* 0x00000002030085a7 */ /* 0x000ea400080010ff */
[----:B--2---:R-:W-:Y:S05]  /*a9a0*/  @!P0 BRA `(.L_x_127) ;  /* 0xfffffffc00f08947 */ /* 0x004fea000383ffff */
[----:B------:R-:W-:Y:S05]  /*a9b0*/  BRA `(.L_x_128) ;  /* 0xffffff7c00d47947 */ /* 0x000fea000383ffff */
.L_x_44:
[----:B------:R-:W-:-:S07]  /*a9c0*/  MOV R3, UR5 ;  /* 0x0000000500037c02 */ /* 0x000fce0008000f00 */
.L_x_129:
[----:B-1----:R1:W2:Y:S02]  /*a9d0*/  SYNCS.PHASECHK.TRANS64.TRYWAIT P0, [R3+URZ], R2 ;  /* 0x00000002030075a7 */ /* 0x0022a400080011ff */
[----:B--2---:R-:W-:Y:S05]  /*a9e0*/  @!P0 NANOSLEEP.SYNCS 0x989680 ;  /* 0x009896800000895d */ /* 0x004fea0003900000 */
[----:B------:R-:W2:Y:S02]  /*a9f0*/  @!P0 SYNCS.PHASECHK.TRANS64 P0, [R3+URZ], R2 ;  /* 0x00000002030085a7 */ /* 0x000ea400080010ff */
[----:B--2---:R-:W-:Y:S05]  /*aa00*/  @!P0 BRA `(.L_x_129) ;  /* 0xfffffffc00f08947 */ /* 0x004fea000383ffff */
[----:B------:R-:W-:Y:S05]  /*aa10*/  BRA `(.L_x_130) ;  /* 0xffffff7c00e07947 */ /* 0x000fea000383ffff */
.L_x_45:
[----:B------:R-:W-:-:S07]  /*aa20*/  MOV R3, UR5 ;  /* 0x0000000500037c02 */ /* 0x000fce0008000f00 */
.L_x_131:
[----:B-1----:R1:W2:Y:S02]  /*aa30*/  SYNCS.PHASECHK.TRANS64.TRYWAIT P0, [R3+URZ], R2 ;  /* 0x00000002030075a7 */ /* 0x0022a400080011ff */
[----:B--2---:R-:W-:Y:S05]  /*aa40*/  @!P0 NANOSLEEP.SYNCS 0x989680 ;  /* 0x009896800000895d */ /* 0x004fea0003900000 */
[----:B------:R-:W2:Y:S02]  /*aa50*/  @!P0 SYNCS.PHASECHK.TRANS64 P0, [R3+URZ], R2 ;  /* 0x00000002030085a7 */ /* 0x000ea400080010ff */
[----:B--2---:R-:W-:Y:S05]  /*aa60*/  @!P0 BRA `(.L_x_131) ;  /* 0xfffffffc00f08947 */ /* 0x004fea000383ffff */
[----:B------:R-:W-:Y:S05]  /*aa70*/  BRA `(.L_x_132) ;  /* 0xffffff7c00ec7947 */ /* 0x000fea000383ffff */
.L_x_48:
[----:B-1----:R1:W3:Y:S02]  /*aa80*/  SYNCS.PHASECHK.TRANS64.TRYWAIT P0, [R0+URZ+0x120], R2 ;  /* 0x00012002000075a7 */ /* 0x0022e400080011ff */
[----:B---3--:R-:W-:Y:S05]  /*aa90*/  @!P0 NANOSLEEP.SYNCS 0x989680 ;  /* 0x009896800000895d */ /* 0x008fea0003900000 */
[----:B------:R-:W3:Y:S02]  /*aaa0*/  @!P0 SYNCS.PHASECHK.TRANS64 P0, [R0+URZ+0x120], R2 ;  /* 0x00012002000085a7 */ /* 0x000ee400080010ff */
[----:B---3--:R-:W-:Y:S05]  /*aab0*/  @!P0 BRA `(.L_x_48) ;  /* 0xfffffffc00f08947 */ /* 0x008fea000383ffff */
[----:B------:R-:W-:Y:S05]  /*aac0*/  BRA `(.L_x_133) ;  /* 0xffffff8000507947 */ /* 0x000fea000383ffff */
.L_x_49:
[----:B------:R-:W-:-:S07]  /*aad0*/  MOV R3, UR4 ;  /* 0x0000000400037c02 */ /* 0x000fce0008000f00 */
.L_x_134:
[----:B-1----:R1:W3:Y:S02]  /*aae0*/  SYNCS.PHASECHK.TRANS64.TRYWAIT P0, [R3+URZ+0xd0], R2 ;  /* 0x0000d002030075a7 */ /* 0x0022e400080011ff */
[----:B---3--:R-:W-:Y:S05]  /*aaf0*/  @!P0 NANOSLEEP.SYNCS 0x989680 ;  /* 0x009896800000895d */ /* 0x008fea0003900000 */
[----:B------:R-:W3:Y:S02]  /*ab00*/  @!P0 SYNCS.PHASECHK.TRANS64 P0, [R3+URZ+0xd0], R2 ;  /* 0x0000d002030085a7 */ /* 0x000ee400080010ff */
[----:B---3--:R-:W-:Y:S05]  /*ab10*/  @!P0 BRA `(.L_x_134) ;  /* 0xfffffffc00f08947 */ /* 0x008fea000383ffff */
[----:B------:R-:W-:Y:S05]  /*ab20*/  BRA `(.L_x_135) ;  /* 0xffffff8000607947 */ /* 0x000fea000383ffff */
.L_x_50:
[----:B-1----:R1:W3:Y:S02]  /*ab30*/  SYNCS.PHASECHK.TRANS64.TRYWAIT P1, [R0+URZ+0xc0], R2 ;  /* 0x0000c002000075a7 */ /* 0x0022e400080211ff */
[----:B---3--:R-:W-:Y:S05]  /*ab40*/  @!P1 NANOSLEEP.SYNCS 0x989680 ;  /* 0x009896800000995d */ /* 0x008fea0003900000 */
[----:B------:R-:W3:Y:S02]  /*ab50*/  @!P1 SYNCS.PHASECHK.TRANS64 P1, [R0+URZ+0xc0], R2 ;  /* 0x0000c002000095a7 */ /* 0x000ee400080210ff */
[----:B---3--:R-:W-:Y:S05]  /*ab60*/  @!P1 BRA `(.L_x_50) ;  /* 0xfffffffc00f09947 */ /* 0x008fea000383ffff */
[----:B------:R-:W-:Y:S05]  /*ab70*/  BRA `(.L_x_136) ;  /* 0xffffff8000907947 */ /* 0x000fea000383ffff */
.L_x_53:
[----:B------:R-:W-:-:S07]  /*ab80*/  MOV R2, UR4 ;  /* 0x0000000400027c02 */ /* 0x000fce0008000f00 */
.L_x_137:
[----:B-1----:R1:W3:Y:S02]  /*ab90*/  SYNCS.PHASECHK.TRANS64.TRYWAIT P0, [R2+URZ+0xd0], R0 ;  /* 0x0000d000020075a7 */ /* 0x0022e400080011ff */
[----:B---3--:R-:W-:Y:S05]  /*aba0*/  @!P0 NANOSLEEP.SYNCS 0x989680 ;  /* 0x009896800000895d */ /* 0x008fea0003900000 */
[----:B------:R-:W3:Y:S02]  /*abb0*/  @!P0 SYNCS.PHASECHK.TRANS64 P0, [R2+URZ+0xd0], R0 ;  /* 0x0000d000020085a7 */ /* 0x000ee400080010ff */
[----:B---3--:R-:W-:Y:S05]  /*abc0*/  @!P0 BRA `(.L_x_137) ;  /* 0xfffffffc00f08947 */ /* 0x008fea000383ffff */
[----:B------:R-:W-:Y:S05]  /*abd0*/  BRA `(.L_x_52) ;  /* 0xffffff8000e47947 */ /* 0x000fea000383ffff */
.L_x_60:
[----:B-1----:R1:W3:Y:S02]  /*abe0*/  SYNCS.PHASECHK.TRANS64.TRYWAIT P1, [R3+URZ+0xc0], R4 ;  /* 0x0000c004030075a7 */ /* 0x0022e400080211ff */
[----:B---3--:R-:W-:Y:S05]  /*abf0*/  @!P1 NANOSLEEP.SYNCS 0x989680 ;  /* 0x009896800000995d */ /* 0x008fea0003900000 */
[----:B------:R-:W3:Y:S02]  /*ac00*/  @!P1 SYNCS.PHASECHK.TRANS64 P1, [R3+URZ+0xc0], R4 ;  /* 0x0000c004030095a7 */ /* 0x000ee400080210ff */
[----:B---3--:R-:W-:Y:S05]  /*ac10*/  @!P1 BRA `(.L_x_60) ;  /* 0xfffffffc00f09947 */ /* 0x008fea000383ffff */
[----:B------:R-:W-:Y:S05]  /*ac20*/  BRA `(.L_x_138) ;  /* 0xffffff8800487947 */ /* 0x000fea000383ffff */
.L_x_61:
[----:B------:R-:W-:-:S07]  /*ac30*/  MOV R4, UR22 ;  /* 0x0000001600047c02 */ /* 0x000fce0008000f00 */
.L_x_139:
[----:B-1----:R1:W3:Y:S02]  /*ac40*/  SYNCS.PHASECHK.TRANS64.TRYWAIT P0, [R4+URZ+0x100], R3 ;  /* 0x00010003040075a7 */ /* 0x0022e400080011ff */
[----:B---3--:R-:W-:Y:S05]  /*ac50*/  @!P0 NANOSLEEP.SYNCS 0x989680 ;  /* 0x009896800000895d */ /* 0x008fea0003900000 */
[----:B------:R-:W3:Y:S02]  /*ac60*/  @!P0 SYNCS.PHASECHK.TRANS64 P0, [R4+URZ+0x100], R3 ;  /* 0x00010003040085a7 */ /* 0x000ee400080010ff */
[----:B---3--:R-:W-:Y:S05]  /*ac70*/  @!P0 BRA `(.L_x_139) ;  /* 0xfffffffc00f08947 */ /* 0x008fea000383ffff */
[----:B------:R-:W-:Y:S05]  /*ac80*/  BRA `(.L_x_140) ;  /* 0xffffff8800907947 */ /* 0x000fea000383ffff */
.L_x_64:
[----:B------:R-:W-:Y:S07]  /*ac90*/  MOV R3, UR7 ;  /* 0x0000000700037c02 */ /* 0x000fee0008000f00 */
.L_x_141:
[----:B-1----:R1:W2:Y:S02]  /*aca0*/  SYNCS.PHASECHK.TRANS64.TRYWAIT P0, [R3+URZ], R2 ;  /* 0x00000002030075a7 */ /* 0x0022a400080011ff */
[----:B--2---:R-:W-:Y:S05]  /*acb0*/  @!P0 NANOSLEEP.SYNCS 0x989680 ;  /* 0x009896800000895d */ /* 0x004fea0003900000 */
[----:B------:R-:W2:Y:S02]  /*acc0*/  @!P0 SYNCS.PHASECHK.TRANS64 P0, [R3+URZ], R2 ;  /* 0x00000002030085a7 */ /* 0x000ea400080010ff */
[----:B--2---:R-:W-:Y:S05]  /*acd0*/  @!P0 BRA `(.L_x_141) ;  /* 0xfffffffc00f08947 */ /* 0x004fea000383ffff */
[----:B------:R-:W-:Y:S05]  /*ace0*/  BRA `(.L_x_63) ;  /* 0xffffff8800ac7947 */ /* 0x000fea000383ffff */
.L_x_67:
[----:B------:R-:W-:-:S07]  /*acf0*/  MOV R2, UR4 ;  /* 0x0000000400027c02 */ /* 0x000fce0008000f00 */
.L_x_142:
[----:B---3--:R3:W4:Y:S02]  /*ad00*/  SYNCS.PHASECHK.TRANS64.TRYWAIT P0, [R2+URZ], R0 ;  /* 0x00000000020075a7 */ /* 0x00872400080011ff */
[----:B----4-:R-:W-:Y:S05]  /*ad10*/  @!P0 NANOSLEEP.SYNCS 0x989680 ;  /* 0x009896800000895d */ /* 0x010fea0003900000 */
[----:B------:R-:W4:Y:S02]  /*ad20*/  @!P0 SYNCS.PHASECHK.TRANS64 P0, [R2+URZ], R0 ;  /* 0x00000000020085a7 */ /* 0x000f2400080010ff */
[----:B----4-:R-:W-:Y:S05]  /*ad30*/  @!P0 BRA `(.L_x_142) ;  /* 0xfffffffc00f08947 */ /* 0x010fea000383ffff */
[----:B------:R-:W-:Y:S05]  /*ad40*/  BRA `(.L_x_143) ;  /* 0xffffff8c00647947 */ /* 0x000fea000383ffff */
.L_x_68:
[----:B------:R-:W-:-:S07]  /*ad50*/  MOV R3, UR5 ;  /* 0x0000000500037c02 */ /* 0x000fce0008000f00 */
.L_x_144:
[----:B-1----:R1:W3:Y:S02]  /*ad60*/  SYNCS.PHASECHK.TRANS64.TRYWAIT P0, [R3+URZ], R2 ;  /* 0x00000002030075a7 */ /* 0x0022e400080011ff */
[----:B---3--:R-:W-:Y:S05]  /*ad70*/  @!P0 NANOSLEEP.SYNCS 0x989680 ;  /* 0x009896800000895d */ /* 0x008fea0003900000 */
[----:B------:R-:W3:Y:S02]  /*ad80*/  @!P0 SYNCS.PHASECHK.TRANS64 P0, [R3+URZ], R2 ;  /* 0x00000002030085a7 */ /* 0x000ee400080010ff */
[----:B---3--:R-:W-:Y:S05]  /*ad90*/  @!P0 BRA `(.L_x_144) ;  /* 0xfffffffc00f08947 */ /* 0x008fea000383ffff */
[----:B------:R-:W-:Y:S05]  /*ada0*/  BRA `(.L_x_145) ;  /* 0xffffff8c00707947 */ /* 0x000fea000383ffff */
.L_x_69:
[----:B------:R-:W-:-:S07]  /*adb0*/  MOV R3, UR5 ;  /* 0x0000000500037c02 */ /* 0x000fce0008000f00 */
.L_x_146:
[----:B-1----:R1:W3:Y:S02]  /*adc0*/  SYNCS.PHASECHK.TRANS64.TRYWAIT P0, [R3+URZ], R2 ;  /* 0x00000002030075a7 */ /* 0x0022e400080011ff */
[----:B---3--:R-:W-:Y:S05]  /*add0*/  @!P0 NANOSLEEP.SYNCS 0x989680 ;  /* 0x009896800000895d */ /* 0x008fea0003900000 */
[----:B------:R-:W3:Y:S02]  /*ade0*/  @!P0 SYNCS.PHASECHK.TRANS64 P0, [R3+URZ], R2 ;  /* 0x00000002030085a7 */ /* 0x000ee400080010ff */
[----:B---3--:R-:W-:Y:S05]  /*adf0*/  @!P0 BRA `(.L_x_146) ;  /* 0xfffffffc00f08947 */ /* 0x008fea000383ffff */
[----:B------:R-:W-:Y:S05]  /*ae00*/  BRA `(.L_x_147) ;  /* 0xffffff8c007c7947 */ /* 0x000fea000383ffff */
.L_x_70:
[----:B-1----:R-:W-:-:S07]  /*ae10*/  MOV R2, UR4 ;  /* 0x0000000400027c02 */ /* 0x002fce0008000f00 */
.L_x_148:
[----:B-1----:R1:W3:Y:S02]  /*ae20*/  SYNCS.PHASECHK.TRANS64.TRYWAIT P0, [R2+URZ], R0 ;  /* 0x00000000020075a7 */ /* 0x0022e400080011ff */
[----:B---3--:R-:W-:Y:S05]  /*ae30*/  @!P0 NANOSLEEP.SYNCS 0x989680 ;  /* 0x009896800000895d */ /* 0x008fea0003900000 */
[----:B------:R-:W3:Y:S02]  /*ae40*/  @!P0 SYNCS.PHASECHK.TRANS64 P0, [R2+URZ], R0 ;  /* 0x00000000020085a7 */ /* 0x000ee400080010ff */
[----:B---3--:R-:W-:Y:S05]  /*ae50*/  @!P0 BRA `(.L_x_148) ;  /* 0xfffffffc00f08947 */ /* 0x008fea000383ffff */
[----:B------:R-:W-:Y:S05]  /*ae60*/  BRA `(.L_x_149) ;  /* 0xffffff8c00887947 */ /* 0x000fea000383ffff */
.L_x_75:
[----:B---3--:R3:W4:Y:S02]  /*ae70*/  SYNCS.PHASECHK.TRANS64.TRYWAIT P0, [R2+URZ+0xc0], R0 ;  /* 0x0000c000020075a7 */ /* 0x00872400080011ff */
[----:B----4-:R-:W-:Y:S05]  /*ae80*/  @!P0 NANOSLEEP.SYNCS 0x989680 ;  /* 0x009896800000895d */ /* 0x010fea0003900000 */
[----:B------:R-:W4:Y:S02]  /*ae90*/  @!P0 SYNCS.PHASECHK.TRANS64 P0, [R2+URZ+0xc0], R0 ;  /* 0x0000c000020085a7 */ /* 0x000f2400080010ff */
[----:B----4-:R-:W-:Y:S05]  /*aea0*/  @!P0 BRA `(.L_x_75) ;  /* 0xfffffffc00f08947 */ /* 0x010fea000383ffff */
[----:B------:R-:W-:Y:S05]  /*aeb0*/  BRA `(.L_x_150) ;  /* 0xffffff9000ac7947 */ /* 0x000fea000383ffff */
.L_x_78:
[----:B------:R-:W-:Y:S07]  /*aec0*/  MOV R2, UR29 ;  /* 0x0000001d00027c02 */ /* 0x000fee0008000f00 */
.L_x_151:
[----:B---3--:R3:W4:Y:S02]  /*aed0*/  SYNCS.PHASECHK.TRANS64.TRYWAIT P1, [R2+URZ+0xb8], R0 ;  /* 0x0000b800020075a7 */ /* 0x00872400080211ff */
[----:B----4-:R-:W-:Y:S05]  /*aee0*/  @!P1 NANOSLEEP.SYNCS 0x989680 ;  /* 0x009896800000995d */ /* 0x010fea0003900000 */
[----:B------:R-:W4:Y:S02]  /*aef0*/  @!P1 SYNCS.PHASECHK.TRANS64 P1, [R2+URZ+0xb8], R0 ;  /* 0x0000b800020095a7 */ /* 0x000f2400080210ff */
[----:B----4-:R-:W-:Y:S05]  /*af00*/  @!P1 BRA `(.L_x_151) ;  /* 0xfffffffc00f09947 */ /* 0x010fea000383ffff */
[----:B------:R-:W-:Y:S05]  /*af10*/  BRA `(.L_x_77) ;  /* 0xffffff9800207947 */ /* 0x000fea000383ffff */
.L_x_81:
[----:B------:R-:W-:Y:S07]  /*af20*/  MOV R2, UR29 ;  /* 0x0000001d00027c02 */ /* 0x000fee0008000f00 */
.L_x_152:
[----:B---3--:R3:W4:Y:S02]  /*af30*/  SYNCS.PHASECHK.TRANS64.TRYWAIT P0, [R2+URZ+0xa8], R4 ;  /* 0x0000a804020075a7 */ /* 0x00872400080011ff */
[----:B----4-:R-:W-:Y:S05]  /*af40*/  @!P0 NANOSLEEP.SYNCS 0x989680 ;  /* 0x009896800000895d */ /* 0x010fea0003900000 */
[----:B------:R-:W4:Y:S02]  /*af50*/  @!P0 SYNCS.PHASECHK.TRANS64 P0, [R2+URZ+0xa8], R4 ;  /* 0x0000a804020085a7 */ /* 0x000f2400080010ff */
[----:B----4-:R-:W-:Y:S05]  /*af60*/  @!P0 BRA `(.L_x_152) ;  /* 0xfffffffc00f08947 */ /* 0x010fea000383ffff */
[----:B------:R-:W-:Y:S05]  /*af70*/  BRA `(.L_x_153) ;  /* 0xffffff9800787947 */ /* 0x000fea000383ffff */
.L_x_84:
[----:B------:R-:W-:Y:S07]  /*af80*/  MOV R2, UR4 ;  /* 0x0000000400027c02 */ /* 0x000fee0008000f00 */
.L_x_154:
[----:B-1----:R1:W2:Y:S02]  /*af90*/  SYNCS.PHASECHK.TRANS64.TRYWAIT P0, [R2+URZ+0xc0], R0 ;  /* 0x0000c000020075a7 */ /* 0x0022a400080011ff */
[----:B--2---:R-:W-:Y:S05]  /*afa0*/  @!P0 NANOSLEEP.SYNCS 0x989680 ;  /* 0x009896800000895d */ /* 0x004fea0003900000 */
[----:B------:R-:W2:Y:S02]  /*afb0*/  @!P0 SYNCS.PHASECHK.TRANS64 P0, [R2+URZ+0xc0], R0 ;  /* 0x0000c000020085a7 */ /* 0x000ea400080010ff */
[----:B--2---:R-:W-:Y:S05]  /*afc0*/  @!P0 BRA `(.L_x_154) ;  /* 0xfffffffc00f08947 */ /* 0x004fea000383ffff */
[----:B------:R-:W-:Y:S05]  /*afd0*/  BRA `(.L_x_155) ;  /* 0xffffffa000d87947 */ /* 0x000fea000383ffff */
.L_x_90:
[----:B------:R-:W-:Y:S07]  /*afe0*/  MOV R2, UR16 ;  /* 0x0000001000027c02 */ /* 0x000fee0008000f00 */
.L_x_156:
[----:B-1----:R1:W3:Y:S02]  /*aff0*/  SYNCS.PHASECHK.TRANS64.TRYWAIT P1, [R2+URZ+0xa0], R0 ;  /* 0x0000a000020075a7 */ /* 0x0022e400080211ff */
[----:B---3--:R-:W-:Y:S05]  /*b000*/  @!P1 NANOSLEEP.SYNCS 0x989680 ;  /* 0x009896800000995d */ /* 0x008fea0003900000 */
[----:B------:R-:W3:Y:S02]  /*b010*/  @!P1 SYNCS.PHASECHK.TRANS64 P1, [R2+URZ+0xa0], R0 ;  /* 0x0000a000020095a7 */ /* 0x000ee400080210ff */
[----:B---3--:R-:W-:Y:S05]  /*b020*/  @!P1 BRA `(.L_x_156) ;  /* 0xfffffffc00f09947 */ /* 0x008fea000383ffff */
[----:B------:R-:W-:Y:S05]  /*b030*/  BRA `(.L_x_89) ;  /* 0xffffffb000487947 */ /* 0x000fea000383ffff */
.L_x_92:
[----:B-1----:R-:W-:Y:S07]  /*b040*/  MOV R0, UR5 ;  /* 0x0000000500007c02 */ /* 0x002fee0008000f00 */
.L_x_157:
[----:B-1----:R1:W4:Y:S02]  /*b050*/  SYNCS.PHASECHK.TRANS64.TRYWAIT P0, [R0+URZ+0xe0], R8 ;  /* 0x0000e008000075a7 */ /* 0x00232400080011ff */
[----:B----4-:R-:W-:Y:S05]  /*b060*/  @!P0 NANOSLEEP.SYNCS 0x989680 ;  /* 0x009896800000895d */ /* 0x010fea0003900000 */
[----:B------:R-:W4:Y:S02]  /*b070*/  @!P0 SYNCS.PHASECHK.TRANS64 P0, [R0+URZ+0xe0], R8 ;  /* 0x0000e008000085a7 */ /* 0x000f2400080010ff */
[----:B----4-:R-:W-:Y:S05]  /*b080*/  @!P0 BRA `(.L_x_157) ;  /* 0xfffffffc00f08947 */ /* 0x010fea000383ffff */
[----:B------:R-:W-:Y:S05]  /*b090*/  BRA `(.L_x_91) ;  /* 0xffffffb400487947 */ /* 0x000fea000383ffff */
        .weak           $__internal_0_$__cuda_sm10x_tcgen05_guardrail_trap_col_being_dealloced_not_returned_by_alloc
        .type           $__internal_0_$__cuda_sm10x_tcgen05_guardrail_trap_col_being_dealloced_not_returned_by_alloc,@function
        .size           $__internal_0_$__cuda_sm10x_tcgen05_guardrail_trap_col_being_dealloced_not_returned_by_alloc,($__internal_1_$__cuda_sm10x_tcgen05_guardrail_trap_phase_invalid_during_alloc - $__internal_0_$__cuda_sm10x_tcgen05_guardrail_trap_col_being_dealloced_not_returned_by_alloc)
$__internal_0_$__cuda_sm10x_tcgen05_guardrail_trap_col_being_dealloced_not_returned_by_alloc:
[----:B------:R-:W-:Y:S05]  /*b0a0*/  BPT.TRAP 0x1 ;  /* 0x000000040000795c */ /* 0x000fea0000300000 */
[----:B------:R-:W-:-:S04]  /*b0b0*/  HFMA2 R3, -RZ, RZ, 0, 0 ;  /* 0x00000000ff037431 */ /* 0x000fc800000001ff */
[----:B------:R-:W-:Y:S05]  /*b0c0*/  RET.REL.NODEC R2 `(_ZN7cutlass13device_kernelINS_4gemm6kernel13GemmUniversalIN4cute5tupleIJiiiiEEENS1_10collective13CollectiveMmaINS1_35MainloopSm100TmaUmmaWarpSpecializedILi10ELi2ELi4ENS5_IJNS4_1CILi1EEESB_SB_EEEEENS5_IJNSA_ILi64EEENSA_ILi240EEESE_EEEaNS5_IJlSB_lEEEaSH_NS4_8TiledMMAINS4_8MMA_AtomIJNS4_15SM100_MMA_S8_SSIaaiLi64ELi240ELNS4_4UMMA5MajorE0ELSM_0ELNSL_8SaturateE0EEEEEENS4_6LayoutISC_NS5_IJNSA_ILi0EEESR_SR_EEEEENS5_IJNS4_10UnderscoreESU_SU_EEEEENS4_13SM90_TMA_LOADENS4_14ComposedLayoutINS4_7SwizzleILi2ELi4ELi3EEENS4_18smem_ptr_flag_bitsILi8EEENSQ_INS5_IJNSA_ILi8EEESE_EEENS5_IJSE_SB_EEEEEEEvNS4_8identityESX_S17_vS18_EENS_8epilogue10collective18CollectiveEpilogueINS1A_23Sm100TmaWarpSpecializedILi1ELi1ELi120ELb0ELb0EEEJSG_NS5_IJNSQ_ISE_SB_EENSQ_ISF_SB_EEEEEaSH_aSH_NS1A_6fusion15FusionCallbacksIS1E_NS1I_17LinearCombinationIaiaiLNS_15FloatRoundStyleE2EEESG_S1H_JEEENS4_5SM1004TMEM4LOAD25SM100_TMEM_LOAD_16dp32b8xESX_NSY_INSZ_ILi0ELi4ELi3EEES12_NSQ_INS5_IJS13_NSA_ILi16EEEEEENS5_IJS1T_SB_EEEEEEENS4_39AutoVectorizingCopyWithAssumedAlignmentILi128EEENS4_14SM90_TMA_STOREES1X_S1Z_S1Z_EEEvvEEEEvNT_6ParamsE) ;  /* 0xffffff4c02cc7950 */ /* 0x000fea0003c3ffff */
        .weak           $__internal_1_$__cuda_sm10x_tcgen05_guardrail_trap_phase_invalid_during_alloc
        .type           $__internal_1_$__cuda_sm10x_tcgen05_guardrail_trap_phase_invalid_during_alloc,@function
        .size           $__internal_1_$__cuda_sm10x_tcgen05_guardrail_trap_phase_invalid_during_alloc,($__internal_2_$__cuda_sm10x_tcgen05_guardrail_trap_unallocated_columns_being_dealloced - $__internal_1_$__cuda_sm10x_tcgen05_guardrail_trap_phase_invalid_during_alloc)
$__internal_1_$__cuda_sm10x_tcgen05_guardrail_trap_phase_invalid_during_alloc:
[----:B------:R-:W-:Y:S05]  /*b0d0*/  BPT.TRAP 0x1 ;  /* 0x000000040000795c */ /* 0x000fea0000300000 */
[----:B------:R-:W-:-:S04]  /*b0e0*/  MOV R3, 0x0 ;  /* 0x0000000000037802 */ /* 0x000fc80000000f00 */
[----:B------:R-:W-:Y:S05]  /*b0f0*/  RET.REL.NODEC R2 `(_ZN7cutlass13device_kernelINS_4gemm6kernel13GemmUniversalIN4cute5tupleIJiiiiEEENS1_10collective13CollectiveMmaINS1_35MainloopSm100TmaUmmaWarpSpecializedILi10ELi2ELi4ENS5_IJNS4_1CILi1EEESB_SB_EEEEENS5_IJNSA_ILi64EEENSA_ILi240EEESE_EEEaNS5_IJlSB_lEEEaSH_NS4_8TiledMMAINS4_8MMA_AtomIJNS4_15SM100_MMA_S8_SSIaaiLi64ELi240ELNS4_4UMMA5MajorE0ELSM_0ELNSL_8SaturateE0EEEEEENS4_6LayoutISC_NS5_IJNSA_ILi0EEESR_SR_EEEEENS5_IJNS4_10UnderscoreESU_SU_EEEEENS4_13SM90_TMA_LOADENS4_14ComposedLayoutINS4_7SwizzleILi2ELi4ELi3EEENS4_18smem_ptr_flag_bitsILi8EEENSQ_INS5_IJNSA_ILi8EEESE_EEENS5_IJSE_SB_EEEEEEEvNS4_8identityESX_S17_vS18_EENS_8epilogue10collective18CollectiveEpilogueINS1A_23Sm100TmaWarpSpecializedILi1ELi1ELi120ELb0ELb0EEEJSG_NS5_IJNSQ_ISE_SB_EENSQ_ISF_SB_EEEEEaSH_aSH_NS1A_6fusion15FusionCallbacksIS1E_NS1I_17LinearCombinationIaiaiLNS_15FloatRoundStyleE2EEESG_S1H_JEEENS4_5SM1004TMEM4LOAD25SM100_TMEM_LOAD_16dp32b8xESX_NSY_INSZ_ILi0ELi4ELi3EEES12_NSQ_INS5_IJS13_NSA_ILi16EEEEEENS5_IJS1T_SB_EEEEEEENS4_39AutoVectorizingCopyWithAssumedAlignmentILi128EEENS4_14SM90_TMA_STOREES1X_S1Z_S1Z_EEEvvEEEEvNT_6ParamsE) ;  /* 0xffffff4c02c07950 */ /* 0x000fea0003c3ffff */
        .weak           $__internal_2_$__cuda_sm10x_tcgen05_guardrail_trap_unallocated_columns_being_dealloced
        .type           $__internal_2_$__cuda_sm10x_tcgen05_guardrail_trap_unallocated_columns_being_dealloced,@function
        .size           $__internal_2_$__cuda_sm10x_tcgen05_guardrail_trap_unallocated_columns_being_dealloced,(.L_x_159 - $__internal_2_$__cuda_sm10x_tcgen05_guardrail_trap_unallocated_columns_being_dealloced)
$__internal_2_$__cuda_sm10x_tcgen05_guardrail_trap_unallocated_columns_being_dealloced:
[----:B------:R-:W-:Y:S05]  /*b100*/  BPT.TRAP 0x1 ;  /* 0x000000040000795c */ /* 0x000fea0000300000 */
[----:B------:R-:W-:-:S04]  /*b110*/  HFMA2 R3, -RZ, RZ, 0, 0 ;  /* 0x00000000ff037431 */ /* 0x000fc800000001ff */
[----:B------:R-:W-:Y:S05]  /*b120*/  RET.REL.NODEC R2 `(_ZN7cutlass13device_kernelINS_4gemm6kernel13GemmUniversalIN4cute5tupleIJiiiiEEENS1_10collective13CollectiveMmaINS1_35MainloopSm100TmaUmmaWarpSpecializedILi10ELi2ELi4ENS5_IJNS4_1CILi1EEESB_SB_EEEEENS5_IJNSA_ILi64EEENSA_ILi240EEESE_EEEaNS5_IJlSB_lEEEaSH_NS4_8TiledMMAINS4_8MMA_AtomIJNS4_15SM100_MMA_S8_SSIaaiLi64ELi240ELNS4_4UMMA5MajorE0ELSM_0ELNSL_8SaturateE0EEEEEENS4_6LayoutISC_NS5_IJNSA_ILi0EEESR_SR_EEEEENS5_IJNS4_10UnderscoreESU_SU_EEEEENS4_13SM90_TMA_LOADENS4_14ComposedLayoutINS4_7SwizzleILi2ELi4ELi3EEENS4_18smem_ptr_flag_bitsILi8EEENSQ_INS5_IJNSA_ILi8EEESE_EEENS5_IJSE_SB_EEEEEEEvNS4_8identityESX_S17_vS18_EENS_8epilogue10collective18CollectiveEpilogueINS1A_23Sm100TmaWarpSpecializedILi1ELi1ELi120ELb0ELb0EEEJSG_NS5_IJNSQ_ISE_SB_EENSQ_ISF_SB_EEEEEaSH_aSH_NS1A_6fusion15FusionCallbacksIS1E_NS1I_17LinearCombinationIaiaiLNS_15FloatRoundStyleE2EEESG_S1H_JEEENS4_5SM1004TMEM4LOAD25SM100_TMEM_LOAD_16dp32b8xESX_NSY_INSZ_ILi0ELi4ELi3EEES12_NSQ_INS5_IJS13_NSA_ILi16EEEEEENS5_IJS1T_SB_EEEEEEENS4_39AutoVectorizingCopyWithAssumedAlignmentILi128EEENS4_14SM90_TMA_STOREES1X_S1Z_S1Z_EEEvvEEEEvNT_6ParamsE) ;  /* 0xffffff4c02b47950 */ /* 0x000fea0003c3ffff */
.L_x_158:
[----:B------:R-:W-:-:S00]  /*b130*/  BRA `(.L_x_158) ;  /* 0xfffffffc00fc7947 */ /* 0x000fc0000383ffff */
[----:B------:R-:W-:-:S00]  /*b140*/  NOP ;  /* 0x0000000000007918 */ /* 0x000fc00000000000 */
        /* <DEDUP_REMOVED lines=11> */
.L_x_159:


//--------------------- .nv.global.init           --------------------------
	.section	.nv.global.init,"aw",@progbits
.nv.global.init:
	.type		$str$26,@object
	.size		$str$26,($str$25 - $str$26)
$str$26:
        /*0000*/ 	.byte	0x2f, 0x74, 0x6d, 0x70, 0x2f, 0x63, 0x75, 0x74, 0x6c, 0x61, 0x73, 0x73, 0x5f, 0x73, 0x77, 0x65
        /*0010*/ 	.byte	0x65, 0x70, 0x5f, 0x73, 0x72, 0x63, 0x2f, 0x69, 0x6e, 0x63, 0x6c, 0x75, 0x64, 0x65, 0x2f, 0x63
        /*0020*/ 	.byte	0x75, 0x74, 0x65, 0x2f, 0x61, 0x74, 0x6f, 0x6d, 0x2f, 0x63, 0x6f, 0x70, 0x79, 0x5f, 0x74, 0x72
        /*0030*/ 	.byte	0x61, 0x69, 0x74, 0x73, 0x5f, 0x73, 0x6d, 0x31, 0x30, 0x30, 0x2e, 0x68, 0x70, 0x70, 0x00
	.type		$str$25,@object
	.size		$str$25,(__unnamed_1 - $str$25)
$str$25:
        /*003f*/ 	.byte	0x28, 0x28, 0x75, 0x69, 0x6e, 0x74, 0x33, 0x32, 0x5f, 0x74, 0x28, 0x74, 0x68, 0x72, 0x65, 0x61
        /*004f*/ 	.byte	0x64, 0x49, 0x64, 0x78, 0x2e, 0x78, 0x29, 0x20, 0x2f, 0x20, 0x33, 0x32, 0x29, 0x20, 0x25, 0x20
        /*005f*/ 	.byte	0x34, 0x29, 0x20, 0x3d, 0x3d, 0x20, 0x28, 0x28, 0x28, 0x74, 0x6d, 0x65, 0x6d, 0x5f, 0x61, 0x64
        /*006f*/ 	.byte	0x64, 0x72, 0x20, 0x3e, 0x3e, 0x20, 0x31, 0x36, 0x29, 0x20, 0x2f, 0x20, 0x33, 0x32, 0x29, 0x20
        /*007f*/ 	.byte	0x25, 0x20, 0x34, 0x29, 0x00
	.type		__unnamed_1,@object
	.size		__unnamed_1,(.L_1 - __unnamed_1)
__unnamed_1:
        /* <DEDUP_REMOVED lines=37> */
        /*02d4*/ 	.byte	0x3a, 0x3a, 0x43, 0x3c, 0x30, 0x3e, 0x3e, 0x3e, 0x3e, 0x5d, 0x00
.L_1:


//--------------------- .nv.shared._ZN7cutlass13device_kernelINS_4gemm6kernel13GemmUniversalIN4cute5tupleIJiiiiEEENS1_10collective13CollectiveMmaINS1_35MainloopSm100TmaUmmaWarpSpecializedILi10ELi2ELi4ENS5_IJNS4_1CILi1EEESB_SB_EEEEENS5_IJNSA_ILi64EEENSA_ILi240EEESE_EEEaNS5_IJlSB_lEEEaSH_NS4_8TiledMMAINS4_8MMA_AtomIJNS4_15SM100_MMA_S8_SSIaaiLi64ELi240ELNS4_4UMMA5MajorE0ELSM_0ELNSL_8SaturateE0EEEEEENS4_6LayoutISC_NS5_IJNSA_ILi0EEESR_SR_EEEEENS5_IJNS4_10UnderscoreESU_SU_EEEEENS4_13SM90_TMA_LOADENS4_14ComposedLayoutINS4_7SwizzleILi2ELi4ELi3EEENS4_18smem_ptr_flag_bitsILi8EEENSQ_INS5_IJNSA_ILi8EEESE_EEENS5_IJSE_SB_EEEEEEEvNS4_8identityESX_S17_vS18_EENS_8epilogue10collective18CollectiveEpilogueINS1A_23Sm100TmaWarpSpecializedILi1ELi1ELi120ELb0ELb0EEEJSG_NS5_IJNSQ_ISE_SB_EENSQ_ISF_SB_EEEEEaSH_aSH_NS1A_6fusion15FusionCallbacksIS1E_NS1I_17LinearCombinationIaiaiLNS_15FloatRoundStyleE2EEESG_S1H_JEEENS4_5SM1004TMEM4LOAD25SM100_TMEM_LOAD_16dp32b8xESX_NSY_INSZ_ILi0ELi4ELi3EEES12_NSQ_INS5_IJS13_NSA_ILi16EEEEEENS5_IJS1T_SB_EEEEEEENS4_39AutoVectorizingCopyWithAssumedAlignmentILi128EEENS4_14SM90_TMA_STOREES1X_S1Z_S1Z_EEEvvEEEEvNT_6ParamsE --------------------------
	.section	.nv.shared._ZN7cutlass13device_kernelINS_4gemm6kernel13GemmUniversalIN4cute5tupleIJiiiiEEENS1_10collective13CollectiveMmaINS1_35MainloopSm100TmaUmmaWarpSpecializedILi10ELi2ELi4ENS5_IJNS4_1CILi1EEESB_SB_EEEEENS5_IJNSA_ILi64EEENSA_ILi240EEESE_EEEaNS5_IJlSB_lEEEaSH_NS4_8TiledMMAINS4_8MMA_AtomIJNS4_15SM100_MMA_S8_SSIaaiLi64ELi240ELNS4_4UMMA5MajorE0ELSM_0ELNSL_8SaturateE0EEEEEENS4_6LayoutISC_NS5_IJNSA_ILi0EEESR_SR_EEEEENS5_IJNS4_10UnderscoreESU_SU_EEEEENS4_13SM90_TMA_LOADENS4_14ComposedLayoutINS4_7SwizzleILi2ELi4ELi3EEENS4_18smem_ptr_flag_bitsILi8EEENSQ_INS5_IJNSA_ILi8EEESE_EEENS5_IJSE_SB_EEEEEEEvNS4_8identityESX_S17_vS18_EENS_8epilogue10collective18CollectiveEpilogueINS1A_23Sm100TmaWarpSpecializedILi1ELi1ELi120ELb0ELb0EEEJSG_NS5_IJNSQ_ISE_SB_EENSQ_ISF_SB_EEEEEaSH_aSH_NS1A_6fusion15FusionCallbacksIS1E_NS1I_17LinearCombinationIaiaiLNS_15FloatRoundStyleE2EEESG_S1H_JEEENS4_5SM1004TMEM4LOAD25SM100_TMEM_LOAD_16dp32b8xESX_NSY_INSZ_ILi0ELi4ELi3EEES12_NSQ_INS5_IJS13_NSA_ILi16EEEEEENS5_IJS1T_SB_EEEEEEENS4_39AutoVectorizingCopyWithAssumedAlignmentILi128EEENS4_14SM90_TMA_STOREES1X_S1Z_S1Z_EEEvvEEEEvNT_6ParamsE,"aw",@nobits
	.sectionflags	@""
	.align	16
	.zero		1024


//--------------------- .nv.shared.reserved.0     --------------------------
	.section	.nv.shared.reserved.0,"aw",@nobits
	.weak		__nv_reservedSMEM_offset_0_alias
	.size		__nv_reservedSMEM_offset_0_alias, 0, 64
	.other		__nv_reservedSMEM_offset_0_alias,@"STO_CUDA_RESERVED_SHARED STV_DEFAULT"
__nv_reservedSMEM_offset_0_alias:
	.zero		0
.nv.shared.reserved.0:
	.zero		64
	.weak		__nv_reservedSMEM_tcgen05_partition
	.type		__nv_reservedSMEM_tcgen05_partition,@object
	.size		__nv_reservedSMEM_tcgen05_partition,(.L_0 - __nv_reservedSMEM_tcgen05_partition)
__nv_reservedSMEM_tcgen05_partition:
	.zero		32
.L_0:


//--------------------- .nv.global                --------------------------
	.section	.nv.global,"aw",@nobits
.nv.global:
	.type		_ZN40_INTERNAL_213ecd90_4_k_cu_888272e4_356084cute1_E,@object
	.size		_ZN40_INTERNAL_213ecd90_4_k_cu_888272e4_356084cute1_E,(_ZN40_INTERNAL_213ecd90_4_k_cu_888272e4_356084cuda3std3__45__cpo6cbeginE - _ZN40_INTERNAL_213ecd90_4_k_cu_888272e4_356084cute1_E)
_ZN40_INTERNAL_213ecd90_4_k_cu_888272e4_356084cute1_E:
	.zero		1
	.type		_ZN40_INTERNAL_213ecd90_4_k_cu_888272e4_356084cuda3std3__45__cpo6cbeginE,@object
	.size		_ZN40_INTERNAL_213ecd90_4_k_cu_888272e4_356084cuda3std3__45__cpo6cbeginE,(_ZN40_INTERNAL_213ecd90_4_k_cu_888272e4_356084cuda3std3__48in_placeE - _ZN40_INTERNAL_213ecd90_4_k_cu_888272e4_356084cuda3std3__45__cpo6cbeginE)
_ZN40_INTERNAL_213ecd90_4_k_cu_888272e4_356084cuda3std3__45__cpo6cbeginE:
	.zero		1
	.type		_ZN40_INTERNAL_213ecd90_4_k_cu_888272e4_356084cuda3std3__48in_placeE,@object
	.size		_ZN40_INTERNAL_213ecd90_4_k_cu_888272e4_356084cuda3std3__48in_placeE,(_ZN40_INTERNAL_213ecd90_4_k_cu_888272e4_356084cuda3std6ranges3__45__cpo9iter_moveE - _ZN40_INTERNAL_213ecd90_4_k_cu_888272e4_356084cuda3std3__48in_placeE)
_ZN40_INTERNAL_213ecd90_4_k_cu_888272e4_356084cuda3std3__48in_placeE:
	.zero		1
	.type		_ZN40_INTERNAL_213ecd90_4_k_cu_888272e4_356084cuda3std6ranges3__45__cpo9iter_moveE,@object
	.size		_ZN40_INTERNAL_213ecd90_4_k_cu_888272e4_356084cuda3std6ranges3__45__cpo9iter_moveE,(_ZN40_INTERNAL_213ecd90_4_k_cu_888272e4_356084cuda3std3__45__cpo5beginE - _ZN40_INTERNAL_213ecd90_4_k_cu_888272e4_356084cuda3std6ranges3__45__cpo9iter_moveE)
_ZN40_INTERNAL_213ecd90_4_k_cu_888272e4_356084cuda3std6ranges3__45__cpo9iter_moveE:
	.zero		1
	.type		_ZN40_INTERNAL_213ecd90_4_k_cu_888272e4_356084cuda3std3__45__cpo5beginE,@object
	.size		_ZN40_INTERNAL_213ecd90_4_k_cu_888272e4_356084cuda3std3__45__cpo5beginE,(_ZN40_INTERNAL_213ecd90_4_k_cu_888272e4_356084cuda3std3__442_GLOBAL__N__213ecd90_4_k_cu_888272e4_356086ignoreE - _ZN40_INTERNAL_213ecd90_4_k_cu_888272e4_356084cuda3std3__45__cpo5beginE)
_ZN40_INTERNAL_213ecd90_4_k_cu_888272e4_356084cuda3std3__45__cpo5beginE:
	.zero		1
	.type		_ZN40_INTERNAL_213ecd90_4_k_cu_888272e4_356084cuda3std3__442_GLOBAL__N__213ecd90_4_k_cu_888272e4_356086ignoreE,@object
	.size		_ZN40_INTERNAL_213ecd90_4_k_cu_888272e4_356084cuda3std3__442_GLOBAL__N__213ecd90_4_k_cu_888272e4_356086ignoreE,(_ZN40_INTERNAL_213ecd90_4_k_cu_888272e4_356084cute7productE - _ZN40_INTERNAL_213ecd90_4_k_cu_888272e4_356084cuda3std3__442_GLOBAL__N__213ecd90_4_k_cu_888272e4_356086ignoreE)
_ZN40_INTERNAL_213ecd90_4_k_cu_888272e4_356084cuda3std3__442_GLOBAL__N__213ecd90_4_k_cu_888272e4_356086ignoreE:
	.zero		1
	.type		_ZN40_INTERNAL_213ecd90_4_k_cu_888272e4_356084cute7productE,@object
	.size		_ZN40_INTERNAL_213ecd90_4_k_cu_888272e4_356084cute7productE,(_ZN40_INTERNAL_213ecd90_4_k_cu_888272e4_356084cuda3std3__45__cpo3endE - _ZN40_INTERNAL_213ecd90_4_k_cu_888272e4_356084cute7productE)
_ZN40_INTERNAL_213ecd90_4_k_cu_888272e4_356084cute7productE:
	.zero		1
	.type		_ZN40_INTERNAL_213ecd90_4_k_cu_888272e4_356084cuda3std3__45__cpo3endE,@object
	.size		_ZN40_INTERNAL_213ecd90_4_k_cu_888272e4_356084cuda3std3__45__cpo3endE,(_ZN40_INTERNAL_213ecd90_4_k_cu_888272e4_356084cuda3std3__419piecewise_constructE - _ZN40_INTERNAL_213ecd90_4_k_cu_888272e4_356084cuda3std3__45__cpo3endE)
_ZN40_INTERNAL_213ecd90_4_k_cu_888272e4_356084cuda3std3__45__cpo3endE:
	.zero		1
	.type		_ZN40_INTERNAL_213ecd90_4_k_cu_888272e4_356084cuda3std3__419piecewise_constructE,@object
	.size		_ZN40_INTERNAL_213ecd90_4_k_cu_888272e4_356084cuda3std3__419piecewise_constructE,(_ZN40_INTERNAL_213ecd90_4_k_cu_888272e4_356084cuda3std3__45__cpo4cendE - _ZN40_INTERNAL_213ecd90_4_k_cu_888272e4_356084cuda3std3__419piecewise_constructE)
_ZN40_INTERNAL_213ecd90_4_k_cu_888272e4_356084cuda3std3__419piecewise_constructE:
	.zero		1
	.type		_ZN40_INTERNAL_213ecd90_4_k_cu_888272e4_356084cuda3std3__45__cpo4cendE,@object
	.size		_ZN40_INTERNAL_213ecd90_4_k_cu_888272e4_356084cuda3std3__45__cpo4cendE,(_ZN40_INTERNAL_213ecd90_4_k_cu_888272e4_356084cuda3std6ranges3__45__cpo4swapE - _ZN40_INTERNAL_213ecd90_4_k_cu_888272e4_356084cuda3std3__45__cpo4cendE)
_ZN40_INTERNAL_213ecd90_4_k_cu_888272e4_356084cuda3std3__45__cpo4cendE:
	.zero		1
	.type		_ZN40_INTERNAL_213ecd90_4_k_cu_888272e4_356084cuda3std6ranges3__45__cpo4swapE,@object
	.size		_ZN40_INTERNAL_213ecd90_4_k_cu_888272e4_356084cuda3std6ranges3__45__cpo4swapE,(.L_9 - _ZN40_INTERNAL_213ecd90_4_k_cu_888272e4_356084cuda3std6ranges3__45__cpo4swapE)
_ZN40_INTERNAL_213ecd90_4_k_cu_888272e4_356084cuda3std6ranges3__45__cpo4swapE:
	.zero		1
.L_9:


//--------------------- .nv.constant0._ZN7cutlass13device_kernelINS_4gemm6kernel13GemmUniversalIN4cute5tupleIJiiiiEEENS1_10collective13CollectiveMmaINS1_35MainloopSm100TmaUmmaWarpSpecializedILi10ELi2ELi4ENS5_IJNS4_1CILi1EEESB_SB_EEEEENS5_IJNSA_ILi64EEENSA_ILi240EEESE_EEEaNS5_IJlSB_lEEEaSH_NS4_8TiledMMAINS4_8MMA_AtomIJNS4_15SM100_MMA_S8_SSIaaiLi64ELi240ELNS4_4UMMA5MajorE0ELSM_0ELNSL_8SaturateE0EEEEEENS4_6LayoutISC_NS5_IJNSA_ILi0EEESR_SR_EEEEENS5_IJNS4_10UnderscoreESU_SU_EEEEENS4_13SM90_TMA_LOADENS4_14ComposedLayoutINS4_7SwizzleILi2ELi4ELi3EEENS4_18smem_ptr_flag_bitsILi8EEENSQ_INS5_IJNSA_ILi8EEESE_EEENS5_IJSE_SB_EEEEEEEvNS4_8identityESX_S17_vS18_EENS_8epilogue10collective18CollectiveEpilogueINS1A_23Sm100TmaWarpSpecializedILi1ELi1ELi120ELb0ELb0EEEJSG_NS5_IJNSQ_ISE_SB_EENSQ_ISF_SB_EEEEEaSH_aSH_NS1A_6fusion15FusionCallbacksIS1E_NS1I_17LinearCombinationIaiaiLNS_15FloatRoundStyleE2EEESG_S1H_JEEENS4_5SM1004TMEM4LOAD25SM100_TMEM_LOAD_16dp32b8xESX_NSY_INSZ_ILi0ELi4ELi3EEES12_NSQ_INS5_IJS13_NSA_ILi16EEEEEENS5_IJS1T_SB_EEEEEEENS4_39AutoVectorizingCopyWithAssumedAlignmentILi128EEENS4_14SM90_TMA_STOREES1X_S1Z_S1Z_EEEvvEEEEvNT_6ParamsE --------------------------
	.section	.nv.constant0._ZN7cutlass13device_kernelINS_4gemm6kernel13GemmUniversalIN4cute5tupleIJiiiiEEENS1_10collective13CollectiveMmaINS1_35MainloopSm100TmaUmmaWarpSpecializedILi10ELi2ELi4ENS5_IJNS4_1CILi1EEESB_SB_EEEEENS5_IJNSA_ILi64EEENSA_ILi240EEESE_EEEaNS5_IJlSB_lEEEaSH_NS4_8TiledMMAINS4_8MMA_AtomIJNS4_15SM100_MMA_S8_SSIaaiLi64ELi240ELNS4_4UMMA5MajorE0ELSM_0ELNSL_8SaturateE0EEEEEENS4_6LayoutISC_NS5_IJNSA_ILi0EEESR_SR_EEEEENS5_IJNS4_10UnderscoreESU_SU_EEEEENS4_13SM90_TMA_LOADENS4_14ComposedLayoutINS4_7SwizzleILi2ELi4ELi3EEENS4_18smem_ptr_flag_bitsILi8EEENSQ_INS5_IJNSA_ILi8EEESE_EEENS5_IJSE_SB_EEEEEEEvNS4_8identityESX_S17_vS18_EENS_8epilogue10collective18CollectiveEpilogueINS1A_23Sm100TmaWarpSpecializedILi1ELi1ELi120ELb0ELb0EEEJSG_NS5_IJNSQ_ISE_SB_EENSQ_ISF_SB_EEEEEaSH_aSH_NS1A_6fusion15FusionCallbacksIS1E_NS1I_17LinearCombinationIaiaiLNS_15FloatRoundStyleE2EEESG_S1H_JEEENS4_5SM1004TMEM4LOAD25SM100_TMEM_LOAD_16dp32b8xESX_NSY_INSZ_ILi0ELi4ELi3EEES12_NSQ_INS5_IJS13_NSA_ILi16EEEEEENS5_IJS1T_SB_EEEEEEENS4_39AutoVectorizingCopyWithAssumedAlignmentILi128EEENS4_14SM90_TMA_STOREES1X_S1Z_S1Z_EEEvvEEEEvNT_6ParamsE,"a",@progbits
	.sectionflags	@""
	.align	4
.nv.constant0._ZN7cutlass13device_kernelINS_4gemm6kernel13GemmUniversalIN4cute5tupleIJiiiiEEENS1_10collective13CollectiveMmaINS1_35MainloopSm100TmaUmmaWarpSpecializedILi10ELi2ELi4ENS5_IJNS4_1CILi1EEESB_SB_EEEEENS5_IJNSA_ILi64EEENSA_ILi240EEESE_EEEaNS5_IJlSB_lEEEaSH_NS4_8TiledMMAINS4_8MMA_AtomIJNS4_15SM100_MMA_S8_SSIaaiLi64ELi240ELNS4_4UMMA5MajorE0ELSM_0ELNSL_8SaturateE0EEEEEENS4_6LayoutISC_NS5_IJNSA_ILi0EEESR_SR_EEEEENS5_IJNS4_10UnderscoreESU_SU_EEEEENS4_13SM90_TMA_LOADENS4_14ComposedLayoutINS4_7SwizzleILi2ELi4ELi3EEENS4_18smem_ptr_flag_bitsILi8EEENSQ_INS5_IJNSA_ILi8EEESE_EEENS5_IJSE_SB_EEEEEEEvNS4_8identityESX_S17_vS18_EENS_8epilogue10collective18CollectiveEpilogueINS1A_23Sm100TmaWarpSpecializedILi1ELi1ELi120ELb0ELb0EEEJSG_NS5_IJNSQ_ISE_SB_EENSQ_ISF_SB_EEEEEaSH_aSH_NS1A_6fusion15FusionCallbacksIS1E_NS1I_17LinearCombinationIaiaiLNS_15FloatRoundStyleE2EEESG_S1H_JEEENS4_5SM1004TMEM4LOAD25SM100_TMEM_LOAD_16dp32b8xESX_NSY_INSZ_ILi0ELi4ELi3EEES12_NSQ_INS5_IJS13_NSA_ILi16EEEEEENS5_IJS1T_SB_EEEEEEENS4_39AutoVectorizingCopyWithAssumedAlignmentILi128EEENS4_14SM90_TMA_STOREES1X_S1Z_S1Z_EEEvvEEEEvNT_6ParamsE:
	.zero		2944


//--------------------- SYMBOLS --------------------------

	.type		.nv.reservedSmem.offset0,@object
	.size		.nv.reservedSmem.offset0,0x4
	.type		.nv.reservedSmem.cap,@object
	.size		.nv.reservedSmem.cap,0x4
	.type		__assertfail,@function
